// auto-generated by cutlass_sweep.gemm — config: {"arch": "sm_100", "cluster_m": 1, "cluster_n": 1, "dtype": "e4m3", "dtype_b": "e4m3", "layout": "nt", "stages": 0, "tile_k": 256, "tile_m": 64, "tile_n": 224}
#include "cutlass/cutlass.h"
#include "cutlass/gemm/collective/collective_builder.hpp"
#include "cutlass/gemm/device/gemm_universal_adapter.h"
#include "cutlass/gemm/kernel/gemm_universal.hpp"
#include "cutlass/epilogue/collective/collective_builder.hpp"

using ElemA = cutlass::float_e4m3_t;
using ElemB = cutlass::float_e4m3_t;
using ElemCD = cutlass::float_e4m3_t;
using Acc  = float;
using TileShape    = cute::Shape<cute::_64, cute::_224, cute::_256>;
using ClusterShape = cute::Shape<cute::_1, cute::_1, cute::_1>;

using CollectiveEpilogue = typename cutlass::epilogue::collective::CollectiveBuilder<
    cutlass::arch::Sm100, cutlass::arch::OpClassTensorOp,
    TileShape, ClusterShape,
    cutlass::epilogue::collective::EpilogueTileAuto,
    Acc, Acc,
    ElemCD, cutlass::layout::RowMajor, 128 / cutlass::sizeof_bits<ElemCD>::value,
    ElemCD, cutlass::layout::RowMajor, 128 / cutlass::sizeof_bits<ElemCD>::value,
    cutlass::epilogue::collective::EpilogueScheduleAuto
  >::CollectiveOp;

using CollectiveMainloop = typename cutlass::gemm::collective::CollectiveBuilder<
    cutlass::arch::Sm100, cutlass::arch::OpClassTensorOp,
    ElemA, cutlass::layout::RowMajor, 128 / cutlass::sizeof_bits<ElemA>::value,
    ElemB, cutlass::layout::ColumnMajor, 128 / cutlass::sizeof_bits<ElemB>::value,
    Acc,
    TileShape, ClusterShape,
    cutlass::gemm::collective::StageCountAutoCarveout<static_cast<int>(sizeof(typename CollectiveEpilogue::SharedStorage))>,
    cutlass::gemm::collective::KernelScheduleAuto
  >::CollectiveOp;

using GemmKernel = cutlass::gemm::kernel::GemmUniversal<
    cute::Shape<int,int,int,int>,
    CollectiveMainloop,
    CollectiveEpilogue
>;
using Gemm = cutlass::gemm::device::GemmUniversalAdapter<GemmKernel>;

// Force the device kernel symbol into the cubin without needing a host main.
auto* _anchor = &cutlass::device_kernel<GemmKernel>;


// ===== COMPILED SASS (sm_100a) =====

	.target	sm_100a

	.elftype	@"ET_EXEC"


//--------------------- .note.nv.tkinfo           --------------------------
	.section	.note.nv.tkinfo,"",@"SHT_NOTE"
	.sectionflags	@"SHF_NOTE_NV_TKINFO"
	.tkinfo
        /*0018*/ 	.word	0x00000002
        /*0030*/ 	.string	""
        /*0030*/ 	.string	"ptxas"
        /*0030*/ 	.string	"Cuda compilation tools, release 13.0, V13.0.88"
        /*0030*/ 	.string	"Build cuda_13.0.r13.0/compiler.36424714_0"
        /*0030*/ 	.string	"-arch sm_100a -m 64 "



//--------------------- .note.nv.cuinfo           --------------------------
	.section	.note.nv.cuinfo,"",@"SHT_NOTE"
	.sectionflags	@"SHF_NOTE_NV_CUINFO"
        /*0018*/ 	.short	0x0002
        /*001a*/ 	.short	0x0064
        /*001c*/ 	.short	0x0082
	.zero		2


//--------------------- .nv.info                  --------------------------
	.section	.nv.info,"",@"SHT_CUDA_INFO"
	.align	4


	//----- nvinfo : EIATTR_REGCOUNT
	.align		4
        /*0000*/ 	.byte	0x04, 0x2f
        /*0002*/ 	.short	(.L_19 - .L_18)
	.align		4
.L_18:
        /*0004*/ 	.word	index@(_ZN7cutlass13device_kernelINS_4gemm6kernel13GemmUniversalIN4cute5tupleIJiiiiEEENS1_10collective13CollectiveMmaINS1_35MainloopSm100TmaUmmaWarpSpecializedILi2ELi2ELi4ENS5_IJNS4_1CILi1EEESB_SB_EEEEENS5_IJNSA_ILi64EEENSA_ILi224EEENSA_ILi256EEEEEENS_12float_e4m3_tENS5_IJlSB_lEEESI_SJ_NS4_8TiledMMAINS4_8MMA_AtomIJNS4_10MMA_TraitsINS4_19SM100_MMA_F8F6F4_SSEJSI_SI_fSE_SF_NS4_17integral_constantINS4_4UMMA5MajorELSQ_0EEESR_NSO_INSP_7ScaleInELSS_0EEEST_EEEEEENS4_6LayoutISC_NS5_IJNSA_ILi0EEESX_SX_EEEEENS5_IJNS4_10UnderscoreES10_S10_EEEEENS4_13SM90_TMA_LOADENS4_14ComposedLayoutINS4_7SwizzleILi3ELi4ELi3EEENS4_18smem_ptr_flag_bitsILi8EEENSW_INS5_IJNSA_ILi8EEENSA_ILi128EEEEEENS5_IJS1A_SB_EEEEEEEvNS4_8identityES13_S1E_vS1F_EENS_8epilogue10collective18CollectiveEpilogueINS1H_23Sm100TmaWarpSpecializedILi1ELi1ELi112ELb0ELb0EEEJSH_NS5_IJNSW_ISE_SB_EENSW_ISF_SB_EEEEESI_SJ_SI_SJ_NS1H_6fusion15FusionCallbacksIS1L_NS1P_17LinearCombinationISI_fSI_fLNS_15FloatRoundStyleE2EEESH_S1O_JEEENS4_5SM1004TMEM4LOAD26SM100_TMEM_LOAD_16dp32b16xES13_NS14_INS15_ILi1ELi4ELi3EEES18_NSW_INS5_IJS19_NSA_ILi32EEEEEENS5_IJS20_SB_EEEEEEENS4_39AutoVectorizingCopyWithAssumedAlignmentILi128EEENS4_14SM90_TMA_STOREES24_S26_S26_EEEvvEEEEvNT_6ParamsE)
        /*0008*/ 	.word	0x000000f5


	//----- nvinfo : EIATTR_FRAME_SIZE
	.align		4
.L_19:
        /*000c*/ 	.byte	0x04, 0x11
        /*000e*/ 	.short	(.L_21 - .L_20)
	.align		4
.L_20:
        /*0010*/ 	.word	index@($__internal_2_$__cuda_sm10x_tcgen05_guardrail_trap_unallocated_columns_being_dealloced)
        /*0014*/ 	.word	0x00000000


	//----- nvinfo : EIATTR_FRAME_SIZE
	.align		4
.L_21:
        /*0018*/ 	.byte	0x04, 0x11
        /*001a*/ 	.short	(.L_23 - .L_22)
	.align		4
.L_22:
        /*001c*/ 	.word	index@($__internal_1_$__cuda_sm10x_tcgen05_guardrail_trap_phase_invalid_during_alloc)
        /*0020*/ 	.word	0x00000000


	//----- nvinfo : EIATTR_FRAME_SIZE
	.align		4
.L_23:
        /*0024*/ 	.byte	0x04, 0x11
        /*0026*/ 	.short	(.L_25 - .L_24)
	.align		4
.L_24:
        /*0028*/ 	.word	index@($__internal_0_$__cuda_sm10x_tcgen05_guardrail_trap_col_being_dealloced_not_returned_by_alloc)
        /*002c*/ 	.word	0x00000000


	//----- nvinfo : EIATTR_FRAME_SIZE
	.align		4
.L_25:
        /*0030*/ 	.byte	0x04, 0x11
        /*0032*/ 	.short	(.L_27 - .L_26)
	.align		4
.L_26:
        /*0034*/ 	.word	index@(_ZN7cutlass13device_kernelINS_4gemm6kernel13GemmUniversalIN4cute5tupleIJiiiiEEENS1_10collective13CollectiveMmaINS1_35MainloopSm100TmaUmmaWarpSpecializedILi2ELi2ELi4ENS5_IJNS4_1CILi1EEESB_SB_EEEEENS5_IJNSA_ILi64EEENSA_ILi224EEENSA_ILi256EEEEEENS_12float_e4m3_tENS5_IJlSB_lEEESI_SJ_NS4_8TiledMMAINS4_8MMA_AtomIJNS4_10MMA_TraitsINS4_19SM100_MMA_F8F6F4_SSEJSI_SI_fSE_SF_NS4_17integral_constantINS4_4UMMA5MajorELSQ_0EEESR_NSO_INSP_7ScaleInELSS_0EEEST_EEEEEENS4_6LayoutISC_NS5_IJNSA_ILi0EEESX_SX_EEEEENS5_IJNS4_10UnderscoreES10_S10_EEEEENS4_13SM90_TMA_LOADENS4_14ComposedLayoutINS4_7SwizzleILi3ELi4ELi3EEENS4_18smem_ptr_flag_bitsILi8EEENSW_INS5_IJNSA_ILi8EEENSA_ILi128EEEEEENS5_IJS1A_SB_EEEEEEEvNS4_8identityES13_S1E_vS1F_EENS_8epilogue10collective18CollectiveEpilogueINS1H_23Sm100TmaWarpSpecializedILi1ELi1ELi112ELb0ELb0EEEJSH_NS5_IJNSW_ISE_SB_EENSW_ISF_SB_EEEEESI_SJ_SI_SJ_NS1H_6fusion15FusionCallbacksIS1L_NS1P_17LinearCombinationISI_fSI_fLNS_15FloatRoundStyleE2EEESH_S1O_JEEENS4_5SM1004TMEM4LOAD26SM100_TMEM_LOAD_16dp32b16xES13_NS14_INS15_ILi1ELi4ELi3EEES18_NSW_INS5_IJS19_NSA_ILi32EEEEEENS5_IJS20_SB_EEEEEEENS4_39AutoVectorizingCopyWithAssumedAlignmentILi128EEENS4_14SM90_TMA_STOREES24_S26_S26_EEEvvEEEEvNT_6ParamsE)
        /*0038*/ 	.word	0x00000000


	//----- nvinfo : EIATTR_MIN_STACK_SIZE
	.align		4
.L_27:
        /*003c*/ 	.byte	0x04, 0x12
        /*003e*/ 	.short	(.L_29 - .L_28)
	.align		4
.L_28:
        /*0040*/ 	.word	index@(_ZN7cutlass13device_kernelINS_4gemm6kernel13GemmUniversalIN4cute5tupleIJiiiiEEENS1_10collective13CollectiveMmaINS1_35MainloopSm100TmaUmmaWarpSpecializedILi2ELi2ELi4ENS5_IJNS4_1CILi1EEESB_SB_EEEEENS5_IJNSA_ILi64EEENSA_ILi224EEENSA_ILi256EEEEEENS_12float_e4m3_tENS5_IJlSB_lEEESI_SJ_NS4_8TiledMMAINS4_8MMA_AtomIJNS4_10MMA_TraitsINS4_19SM100_MMA_F8F6F4_SSEJSI_SI_fSE_SF_NS4_17integral_constantINS4_4UMMA5MajorELSQ_0EEESR_NSO_INSP_7ScaleInELSS_0EEEST_EEEEEENS4_6LayoutISC_NS5_IJNSA_ILi0EEESX_SX_EEEEENS5_IJNS4_10UnderscoreES10_S10_EEEEENS4_13SM90_TMA_LOADENS4_14ComposedLayoutINS4_7SwizzleILi3ELi4ELi3EEENS4_18smem_ptr_flag_bitsILi8EEENSW_INS5_IJNSA_ILi8EEENSA_ILi128EEEEEENS5_IJS1A_SB_EEEEEEEvNS4_8identityES13_S1E_vS1F_EENS_8epilogue10collective18CollectiveEpilogueINS1H_23Sm100TmaWarpSpecializedILi1ELi1ELi112ELb0ELb0EEEJSH_NS5_IJNSW_ISE_SB_EENSW_ISF_SB_EEEEESI_SJ_SI_SJ_NS1H_6fusion15FusionCallbacksIS1L_NS1P_17LinearCombinationISI_fSI_fLNS_15FloatRoundStyleE2EEESH_S1O_JEEENS4_5SM1004TMEM4LOAD26SM100_TMEM_LOAD_16dp32b16xES13_NS14_INS15_ILi1ELi4ELi3EEES18_NSW_INS5_IJS19_NSA_ILi32EEEEEENS5_IJS20_SB_EEEEEEENS4_39AutoVectorizingCopyWithAssumedAlignmentILi128EEENS4_14SM90_TMA_STOREES24_S26_S26_EEEvvEEEEvNT_6ParamsE)
        /*0044*/ 	.word	0x00000000
.L_29:


//--------------------- .nv.compat                --------------------------
	.section	.nv.compat,"",@"SHT_CUDA_COMPAT_INFO"
	.align	4
        /*0000*/ 	.byte	0x02, 0x09, 0x01, 0x00, 0x02, 0x02, 0x02, 0x00, 0x02, 0x05, 0x05, 0x00, 0x03, 0x07, 0x01, 0x01
        /*0010*/ 	.byte	0x02, 0x03, 0x01, 0x00, 0x02, 0x06, 0x01, 0x00, 0x04, 0x0b, 0x08, 0x00, 0x09, 0x00, 0x00, 0x00
        /*0020*/ 	.byte	0x00, 0x00, 0x00, 0x00


//--------------------- .nv.info._ZN7cutlass13device_kernelINS_4gemm6kernel13GemmUniversalIN4cute5tupleIJiiiiEEENS1_10collective13CollectiveMmaINS1_35MainloopSm100TmaUmmaWarpSpecializedILi2ELi2ELi4ENS5_IJNS4_1CILi1EEESB_SB_EEEEENS5_IJNSA_ILi64EEENSA_ILi224EEENSA_ILi256EEEEEENS_12float_e4m3_tENS5_IJlSB_lEEESI_SJ_NS4_8TiledMMAINS4_8MMA_AtomIJNS4_10MMA_TraitsINS4_19SM100_MMA_F8F6F4_SSEJSI_SI_fSE_SF_NS4_17integral_constantINS4_4UMMA5MajorELSQ_0EEESR_NSO_INSP_7ScaleInELSS_0EEEST_EEEEEENS4_6LayoutISC_NS5_IJNSA_ILi0EEESX_SX_EEEEENS5_IJNS4_10UnderscoreES10_S10_EEEEENS4_13SM90_TMA_LOADENS4_14ComposedLayoutINS4_7SwizzleILi3ELi4ELi3EEENS4_18smem_ptr_flag_bitsILi8EEENSW_INS5_IJNSA_ILi8EEENSA_ILi128EEEEEENS5_IJS1A_SB_EEEEEEEvNS4_8identityES13_S1E_vS1F_EENS_8epilogue10collective18CollectiveEpilogueINS1H_23Sm100TmaWarpSpecializedILi1ELi1ELi112ELb0ELb0EEEJSH_NS5_IJNSW_ISE_SB_EENSW_ISF_SB_EEEEESI_SJ_SI_SJ_NS1H_6fusion15FusionCallbacksIS1L_NS1P_17LinearCombinationISI_fSI_fLNS_15FloatRoundStyleE2EEESH_S1O_JEEENS4_5SM1004TMEM4LOAD26SM100_TMEM_LOAD_16dp32b16xES13_NS14_INS15_ILi1ELi4ELi3EEES18_NSW_INS5_IJS19_NSA_ILi32EEEEEENS5_IJS20_SB_EEEEEEENS4_39AutoVectorizingCopyWithAssumedAlignmentILi128EEENS4_14SM90_TMA_STOREES24_S26_S26_EEEvvEEEEvNT_6ParamsE --------------------------
	.section	.nv.info._ZN7cutlass13device_kernelINS_4gemm6kernel13GemmUniversalIN4cute5tupleIJiiiiEEENS1_10collective13CollectiveMmaINS1_35MainloopSm100TmaUmmaWarpSpecializedILi2ELi2ELi4ENS5_IJNS4_1CILi1EEESB_SB_EEEEENS5_IJNSA_ILi64EEENSA_ILi224EEENSA_ILi256EEEEEENS_12float_e4m3_tENS5_IJlSB_lEEESI_SJ_NS4_8TiledMMAINS4_8MMA_AtomIJNS4_10MMA_TraitsINS4_19SM100_MMA_F8F6F4_SSEJSI_SI_fSE_SF_NS4_17integral_constantINS4_4UMMA5MajorELSQ_0EEESR_NSO_INSP_7ScaleInELSS_0EEEST_EEEEEENS4_6LayoutISC_NS5_IJNSA_ILi0EEESX_SX_EEEEENS5_IJNS4_10UnderscoreES10_S10_EEEEENS4_13SM90_TMA_LOADENS4_14ComposedLayoutINS4_7SwizzleILi3ELi4ELi3EEENS4_18smem_ptr_flag_bitsILi8EEENSW_INS5_IJNSA_ILi8EEENSA_ILi128EEEEEENS5_IJS1A_SB_EEEEEEEvNS4_8identityES13_S1E_vS1F_EENS_8epilogue10collective18CollectiveEpilogueINS1H_23Sm100TmaWarpSpecializedILi1ELi1ELi112ELb0ELb0EEEJSH_NS5_IJNSW_ISE_SB_EENSW_ISF_SB_EEEEESI_SJ_SI_SJ_NS1H_6fusion15FusionCallbacksIS1L_NS1P_17LinearCombinationISI_fSI_fLNS_15FloatRoundStyleE2EEESH_S1O_JEEENS4_5SM1004TMEM4LOAD26SM100_TMEM_LOAD_16dp32b16xES13_NS14_INS15_ILi1ELi4ELi3EEES18_NSW_INS5_IJS19_NSA_ILi32EEEEEENS5_IJS20_SB_EEEEEEENS4_39AutoVectorizingCopyWithAssumedAlignmentILi128EEENS4_14SM90_TMA_STOREES24_S26_S26_EEEvvEEEEvNT_6ParamsE,"",@"SHT_CUDA_INFO"
	.sectionflags	@""
	.align	4


	//----- nvinfo : EIATTR_CUDA_API_VERSION
	.align		4
        /*0000*/ 	.byte	0x04, 0x37
        /*0002*/ 	.short	(.L_31 - .L_30)
.L_30:
        /*0004*/ 	.word	0x00000082


	//----- nvinfo : EIATTR_KPARAM_INFO
	.align		4
.L_31:
        /*0008*/ 	.byte	0x04, 0x17
        /*000a*/ 	.short	(.L_33 - .L_32)
.L_32:
        /*000c*/ 	.word	0x00000000
        /*0010*/ 	.short	0x0000
        /*0012*/ 	.short	0x0000
        /*0014*/ 	.byte	0x00, 0xf0, 0x01, 0x20


	//----- nvinfo : EIATTR_AT_ENTRY_FRAGMENTS
	.align		4
.L_33:
        /*0018*/ 	.byte	0x04, 0x4f
        /*001a*/ 	.short	(.L_35 - .L_34)


	//   ....[0]....
.L_34:
        /*001c*/ 	.word	0x00000006


	//----- nvinfo : EIATTR_RESERVED_SMEM_USED
	.align		4
.L_35:
        /*0020*/ 	.byte	0x01, 0x41
	.zero		2


	//----- nvinfo : EIATTR_SPARSE_MMA_MASK
	.align		4
        /*0024*/ 	.byte	0x03, 0x50
        /*0026*/ 	.short	0x0000


	//----- nvinfo : EIATTR_TCGEN05_1CTA_USED
	.align		4
        /*0028*/ 	.byte	0x01, 0x51
	.zero		2


	//----- nvinfo : EIATTR_MAXREG_COUNT
	.align		4
        /*002c*/ 	.byte	0x03, 0x1b
        /*002e*/ 	.short	0x00ff


	//----- nvinfo : EIATTR_NUM_BARRIERS
	.align		4
        /*0030*/ 	.byte	0x02, 0x4c
        /*0032*/ 	.byte	0x07
	.zero		1


	//----- nvinfo : EIATTR_EXTERNS
	.align		4
        /*0034*/ 	.byte	0x04, 0x0f
        /*0036*/ 	.short	(.L_37 - .L_36)


	//   ....[0]....
	.align		4
.L_36:
        /*0038*/ 	.word	index@(__assertfail)


	//----- nvinfo : EIATTR_MERCURY_ISA_VERSION
	.align		4
.L_37:
        /*003c*/ 	.byte	0x03, 0x5f
        /*003e*/ 	.short	0x0101


	//----- nvinfo : EIATTR_INT_WARP_WIDE_INSTR_OFFSETS
	.align		4
        /*0040*/ 	.byte	0x04, 0x31
        /*0042*/ 	.short	(.L_39 - .L_38)


	//   ....[0]....
.L_38:
        /*0044*/ 	.word	0x00003ba0


	//   ....[1]....
        /*0048*/ 	.word	0x00003bc0


	//   ....[2]....
        /*004c*/ 	.word	0x00003bf0


	//   ....[3]....
        /*0050*/ 	.word	0x000047e0


	//   ....[4]....
        /*0054*/ 	.word	0x00004860


	//   ....[5]....
        /*0058*/ 	.word	0x000048c0


	//   ....[6]....
        /*005c*/ 	.word	0x00004920


	//   ....[7]....
        /*0060*/ 	.word	0x00004980


	//   ....[8]....
        /*0064*/ 	.word	0x000049c0


	//   ....[9]....
        /*0068*/ 	.word	0x00004a60


	//   ....[10]....
        /*006c*/ 	.word	0x00004a80


	//----- nvinfo : EIATTR_COOP_GROUP_MASK_REGIDS
	.align		4
.L_39:
        /*0070*/ 	.byte	0x04, 0x29
        /*0072*/ 	.short	(.L_41 - .L_40)


	//   ....[0]....
.L_40:
        /*0074*/ 	.word	0xffffffff


	//   ....[1]....
        /*0078*/ 	.word	0xffffffff


	//   ....[2]....
        /*007c*/ 	.word	0xffffffff


	//   ....[3]....
        /*0080*/ 	.word	0xffffffff


	//   ....[4]....
        /*0084*/ 	.word	0xffffffff


	//   ....[5]....
        /*0088*/ 	.word	0xffffffff


	//   ....[6]....
        /*008c*/ 	.word	0xffffffff


	//   ....[7]....
        /*0090*/ 	.word	0xffffffff


	//   ....[8]....
        /*0094*/ 	.word	0xffffffff


	//   ....[9]....
        /*0098*/ 	.word	0xffffffff


	//   ....[10]....
        /*009c*/ 	.word	0xffffffff


	//   ....[11]....
        /*00a0*/ 	.word	0xffffffff


	//   ....[12]....
        /*00a4*/ 	.word	0xffffffff


	//----- nvinfo : EIATTR_COOP_GROUP_INSTR_OFFSETS
	.align		4
.L_41:
        /*00a8*/ 	.byte	0x04, 0x28
        /*00aa*/ 	.short	(.L_43 - .L_42)


	//   ....[0]....
.L_42:
        /*00ac*/ 	.word	0x00000080


	//   ....[1]....
        /*00b0*/ 	.word	0x000004e0


	//   ....[2]....
        /*00b4*/ 	.word	0x00000610


	//   ....[3]....
        /*00b8*/ 	.word	0x00000750


	//   ....[4]....
        /*00bc*/ 	.word	0x00000850


	//   ....[5]....
        /*00c0*/ 	.word	0x000009c0


	//   ....[6]....
        /*00c4*/ 	.word	0x00000b60


	//   ....[7]....
        /*00c8*/ 	.word	0x00001e70


	//   ....[8]....
        /*00cc*/ 	.word	0x00002c00


	//   ....[9]....
        /*00d0*/ 	.word	0x00002e10


	//   ....[10]....
        /*00d4*/ 	.word	0x00002e40


	//   ....[11]....
        /*00d8*/ 	.word	0x00003a80


	//   ....[12]....
        /*00dc*/ 	.word	0x00003cb0


	//----- nvinfo : EIATTR_VRC_CTA_INIT_COUNT
	.align		4
.L_43:
        /*00e0*/ 	.byte	0x02, 0x4a
        /*00e2*/ 	.byte	0x80
	.zero		1


	//----- nvinfo : EIATTR_SYSCALL_OFFSETS
	.align		4
        /*00e4*/ 	.byte	0x04, 0x46
        /*00e6*/ 	.short	(.L_45 - .L_44)


	//   ....[0]....
.L_44:
        /*00e8*/ 	.word	0x000054a0


	//   ....[1]....
        /*00ec*/ 	.word	0x000055d0


	//   ....[2]....
        /*00f0*/ 	.word	0x00005fa0


	//   ....[3]....
        /*00f4*/ 	.word	0x00006120


	//   ....[4]....
        /*00f8*/ 	.word	0x000062a0


	//   ....[5]....
        /*00fc*/ 	.word	0x00006420


	//   ....[6]....
        /*0100*/ 	.word	0x000065a0


	//   ....[7]....
        /*0104*/ 	.word	0x00006720


	//   ....[8]....
        /*0108*/ 	.word	0x000068a0


	//----- nvinfo : EIATTR_MBARRIER_INSTR_OFFSETS
	.align		4
.L_45:
        /*010c*/ 	.byte	0x04, 0x39
        /*010e*/ 	.short	(.L_47 - .L_46)


	//   ....[0]....
.L_46:
        /*0110*/ 	.word	0x000005c0
        /*0114*/ 	.word	0x000000ff
        /*0118*/ 	.word	0x00000000
        /*011c*/ 	.short	0x0100
        /*011e*/ 	.byte	0x04
	.zero		1


	//   ....[1]....
        /*0120*/ 	.word	0x000005d0
        /*0124*/ 	.word	0x000000ff
        /*0128*/ 	.word	0x00000010
        /*012c*/ 	.short	0x0100
        /*012e*/ 	.byte	0x04
	.zero		1


	//   ....[2]....
        /*0130*/ 	.word	0x000005e0
        /*0134*/ 	.word	0x000000ff
        /*0138*/ 	.word	0x00000008
        /*013c*/ 	.short	0x0100
        /*013e*/ 	.byte	0x04
	.zero		1


	//   ....[3]....
        /*0140*/ 	.word	0x000005f0
        /*0144*/ 	.word	0x000000ff
        /*0148*/ 	.word	0x00000018
        /*014c*/ 	.short	0x0100
        /*014e*/ 	.byte	0x04
	.zero		1


	//   ....[4]....
        /*0150*/ 	.word	0x00000720
        /*0154*/ 	.word	0x000000ff
        /*0158*/ 	.word	0x00000020
        /*015c*/ 	.short	0x0100
        /*015e*/ 	.byte	0x04
	.zero		1


	//   ....[5]....
        /*0160*/ 	.word	0x00000730
        /*0164*/ 	.word	0x000000ff
        /*0168*/ 	.word	0x00000028
        /*016c*/ 	.short	0x0100
        /*016e*/ 	.byte	0x04
	.zero		1


	//   ....[6]....
        /*0170*/ 	.word	0x00000820
        /*0174*/ 	.word	0x000000ff
        /*0178*/ 	.word	0x00000030
        /*017c*/ 	.short	0x0100
        /*017e*/ 	.byte	0x06
	.zero		1


	//   ....[7]....
        /*0180*/ 	.word	0x00000830
        /*0184*/ 	.word	0x000000ff
        /*0188*/ 	.word	0x00000038
        /*018c*/ 	.short	0x0100
        /*018e*/ 	.byte	0x06
	.zero		1


	//   ....[8]....
        /*0190*/ 	.word	0x00000970
        /*0194*/ 	.word	0x000000ff
        /*0198*/ 	.word	0x00000040
        /*019c*/ 	.short	0x0100
        /*019e*/ 	.byte	0x06
	.zero		1


	//   ....[9]....
        /*01a0*/ 	.word	0x00000980
        /*01a4*/ 	.word	0x000000ff
        /*01a8*/ 	.word	0x00000050
        /*01ac*/ 	.short	0x0100
        /*01ae*/ 	.byte	0x06
	.zero		1


	//   ....[10]....
        /*01b0*/ 	.word	0x00000990
        /*01b4*/ 	.word	0x000000ff
        /*01b8*/ 	.word	0x00000048
        /*01bc*/ 	.short	0x0100
        /*01be*/ 	.byte	0x06
	.zero		1


	//   ....[11]....
        /*01c0*/ 	.word	0x000009a0
        /*01c4*/ 	.word	0x000000ff
        /*01c8*/ 	.word	0x00000058
        /*01cc*/ 	.short	0x0100
        /*01ce*/ 	.byte	0x06
	.zero		1


	//   ....[12]....
        /*01d0*/ 	.word	0x00000ad0
        /*01d4*/ 	.word	0x000000ff
        /*01d8*/ 	.word	0x00000060
        /*01dc*/ 	.short	0x0100
        /*01de*/ 	.byte	0x04
	.zero		1


	//   ....[13]....
        /*01e0*/ 	.word	0x00000ae0
        /*01e4*/ 	.word	0x000000ff
        /*01e8*/ 	.word	0x00000080
        /*01ec*/ 	.short	0x0100
        /*01ee*/ 	.byte	0x04
	.zero		1


	//   ....[14]....
        /*01f0*/ 	.word	0x00000af0
        /*01f4*/ 	.word	0x000000ff
        /*01f8*/ 	.word	0x00000068
        /*01fc*/ 	.short	0x0100
        /*01fe*/ 	.byte	0x04
	.zero		1


	//   ....[15]....
        /*0200*/ 	.word	0x00000b00
        /*0204*/ 	.word	0x000000ff
        /*0208*/ 	.word	0x00000088
        /*020c*/ 	.short	0x0100
        /*020e*/ 	.byte	0x04
	.zero		1


	//   ....[16]....
        /*0210*/ 	.word	0x00000b10
        /*0214*/ 	.word	0x000000ff
        /*0218*/ 	.word	0x00000070
        /*021c*/ 	.short	0x0100
        /*021e*/ 	.byte	0x04
	.zero		1


	//   ....[17]....
        /*0220*/ 	.word	0x00000b20
        /*0224*/ 	.word	0x000000ff
        /*0228*/ 	.word	0x00000090
        /*022c*/ 	.short	0x0100
        /*022e*/ 	.byte	0x04
	.zero		1


	//   ....[18]....
        /*0230*/ 	.word	0x00000b30
        /*0234*/ 	.word	0x000000ff
        /*0238*/ 	.word	0x00000078
        /*023c*/ 	.short	0x0100
        /*023e*/ 	.byte	0x04
	.zero		1


	//   ....[19]....
        /*0240*/ 	.word	0x00000b40
        /*0244*/ 	.word	0x000000ff
        /*0248*/ 	.word	0x00000098
        /*024c*/ 	.short	0x0100
        /*024e*/ 	.byte	0x04
	.zero		1


	//   ....[20]....
        /*0250*/ 	.word	0x00000c50
        /*0254*/ 	.word	0x000000ff
        /*0258*/ 	.word	0x000000a0
        /*025c*/ 	.short	0x0100
        /*025e*/ 	.byte	0x04
	.zero		1


	//   ....[21]....
        /*0260*/ 	.word	0x00000c60
        /*0264*/ 	.word	0x000000ff
        /*0268*/ 	.word	0x000000b0
        /*026c*/ 	.short	0x0100
        /*026e*/ 	.byte	0x04
	.zero		1


	//   ....[22]....
        /*0270*/ 	.word	0x00000c70
        /*0274*/ 	.word	0x000000ff
        /*0278*/ 	.word	0x000000a8
        /*027c*/ 	.short	0x0100
        /*027e*/ 	.byte	0x04
	.zero		1


	//   ....[23]....
        /*0280*/ 	.word	0x00000c80
        /*0284*/ 	.word	0x000000ff
        /*0288*/ 	.word	0x000000b8
        /*028c*/ 	.short	0x0100
        /*028e*/ 	.byte	0x04
	.zero		1


	//   ....[24]....
        /*0290*/ 	.word	0x00001630
        /*0294*/ 	.word	0x00000003
        /*0298*/ 	.word	0x000000b0
        /*029c*/ 	.short	0x010a
        /*029e*/ 	.byte	0xff
	.zero		1


	//   ....[25]....
        /*02a0*/ 	.word	0x00001660
        /*02a4*/ 	.word	0x00000003
        /*02a8*/ 	.word	0x000000a0
        /*02ac*/ 	.short	0x0101
        /*02ae*/ 	.byte	0xff
	.zero		1


	//   ....[26]....
        /*02b0*/ 	.word	0x00001730
        /*02b4*/ 	.word	0x000000ff
        /*02b8*/ 	.word	0x00000010
        /*02bc*/ 	.short	0x010a
        /*02be*/ 	.byte	0x06
	.zero		1


	//   ....[27]....
        /*02c0*/ 	.word	0x000017b0
        /*02c4*/ 	.word	0x000000ff
        /*02c8*/ 	.word	0x00000010
        /*02cc*/ 	.short	0x010a
        /*02ce*/ 	.byte	0x21
	.zero		1


	//   ....[28]....
        /*02d0*/ 	.word	0x00001900
        /*02d4*/ 	.word	0x000000ff
        /*02d8*/ 	.word	0x00000010
        /*02dc*/ 	.short	0x010a
        /*02de*/ 	.byte	0x07
	.zero		1


	//   ....[29]....
        /*02e0*/ 	.word	0x00001ad0
        /*02e4*/ 	.word	0x000000ff
        /*02e8*/ 	.word	0x00000038
        /*02ec*/ 	.short	0x0101
        /*02ee*/ 	.byte	0x04
	.zero		1


	//   ....[30]....
        /*02f0*/ 	.word	0x00001af0
        /*02f4*/ 	.word	0x000000ff
        /*02f8*/ 	.word	0x00000010
        /*02fc*/ 	.short	0x010a
        /*02fe*/ 	.byte	0x06
	.zero		1


	//   ....[31]....
        /*0300*/ 	.word	0x00001b70
        /*0304*/ 	.word	0x000000ff
        /*0308*/ 	.word	0x00000010
        /*030c*/ 	.short	0x010a
        /*030e*/ 	.byte	0x21
	.zero		1


	//   ....[32]....
        /*0310*/ 	.word	0x00001cc0
        /*0314*/ 	.word	0x000000ff
        /*0318*/ 	.word	0x00000010
        /*031c*/ 	.short	0x010a
        /*031e*/ 	.byte	0x07
	.zero		1


	//   ....[33]....
        /*0320*/ 	.word	0x00001ea0
        /*0324*/ 	.word	0x00000003
        /*0328*/ 	.word	0x00000040
        /*032c*/ 	.short	0x010a
        /*032e*/ 	.byte	0xff
	.zero		1


	//   ....[34]....
        /*0330*/ 	.word	0x00001ff0
        /*0334*/ 	.word	0x00000000
        /*0338*/ 	.word	0x00000000
        /*033c*/ 	.short	0x0101
        /*033e*/ 	.byte	0xff
	.zero		1


	//   ....[35]....
        /*0340*/ 	.word	0x00002590
        /*0344*/ 	.word	0x000000ff
        /*0348*/ 	.word	0x00000000
        /*034c*/ 	.short	0x010a
        /*034e*/ 	.byte	0x04
	.zero		1


	//   ....[36]....
        /*0350*/ 	.word	0x00002630
        /*0354*/ 	.word	0x00000000
        /*0358*/ 	.word	0x00000000
        /*035c*/ 	.short	0x010a
        /*035e*/ 	.byte	0xff
	.zero		1


	//   ....[37]....
        /*0360*/ 	.word	0x00002750
        /*0364*/ 	.word	0x00000002
        /*0368*/ 	.word	0x000000a0
        /*036c*/ 	.short	0x010a
        /*036e*/ 	.byte	0xff
	.zero		1


	//   ....[38]....
        /*0370*/ 	.word	0x000027b0
        /*0374*/ 	.word	0x00000004
        /*0378*/ 	.word	0x00000000
        /*037c*/ 	.short	0x0101
        /*037e*/ 	.byte	0xff
	.zero		1


	//   ....[39]....
        /*0380*/ 	.word	0x000027d0
        /*0384*/ 	.word	0x000000ff
        /*0388*/ 	.word	0x00000050
        /*038c*/ 	.short	0x010a
        /*038e*/ 	.byte	0x04
	.zero		1


	//   ....[40]....
        /*0390*/ 	.word	0x000028f0
        /*0394*/ 	.word	0x00000002
        /*0398*/ 	.word	0x00000040
        /*039c*/ 	.short	0x010a
        /*039e*/ 	.byte	0xff
	.zero		1


	//   ....[41]....
        /*03a0*/ 	.word	0x00002a00
        /*03a4*/ 	.word	0x00000002
        /*03a8*/ 	.word	0x00000000
        /*03ac*/ 	.short	0x0101
        /*03ae*/ 	.byte	0xff
	.zero		1


	//   ....[42]....
        /*03b0*/ 	.word	0x00002a90
        /*03b4*/ 	.word	0x000000ff
        /*03b8*/ 	.word	0x00000050
        /*03bc*/ 	.short	0x0106
        /*03be*/ 	.byte	0x04
	.zero		1


	//   ....[43]....
        /*03c0*/ 	.word	0x00002ab0
        /*03c4*/ 	.word	0x000000ff
        /*03c8*/ 	.word	0x00000050
        /*03cc*/ 	.short	0x010a
        /*03ce*/ 	.byte	0x04
	.zero		1


	//   ....[44]....
        /*03d0*/ 	.word	0x00002b40
        /*03d4*/ 	.word	0x000000ff
        /*03d8*/ 	.word	0x00000050
        /*03dc*/ 	.short	0x0106
        /*03de*/ 	.byte	0x07
	.zero		1


	//   ....[45]....
        /*03e0*/ 	.word	0x00002b80
        /*03e4*/ 	.word	0x00000000
        /*03e8*/ 	.word	0x00000050
        /*03ec*/ 	.short	0x010a
        /*03ee*/ 	.byte	0xff
	.zero		1


	//   ....[46]....
        /*03f0*/ 	.word	0x00003140
        /*03f4*/ 	.word	0x00000000
        /*03f8*/ 	.word	0x00000040
        /*03fc*/ 	.short	0x010a
        /*03fe*/ 	.byte	0xff
	.zero		1


	//   ....[47]....
        /*0400*/ 	.word	0x00003240
        /*0404*/ 	.word	0x00000003
        /*0408*/ 	.word	0x00000000
        /*040c*/ 	.short	0x0101
        /*040e*/ 	.byte	0xff
	.zero		1


	//   ....[48]....
        /*0410*/ 	.word	0x00003250
        /*0414*/ 	.word	0x000000ff
        /*0418*/ 	.word	0x00000000
        /*041c*/ 	.short	0x010a
        /*041e*/ 	.byte	0x05
	.zero		1


	//   ....[49]....
        /*0420*/ 	.word	0x000032d0
        /*0424*/ 	.word	0x000000ff
        /*0428*/ 	.word	0x00000080
        /*042c*/ 	.short	0x010a
        /*042e*/ 	.byte	0x2e
	.zero		1


	//   ....[50]....
        /*0430*/ 	.word	0x000033a0
        /*0434*/ 	.word	0x000000ff
        /*0438*/ 	.word	0x00000000
        /*043c*/ 	.short	0x010a
        /*043e*/ 	.byte	0x07
	.zero		1


	//   ....[51]....
        /*0440*/ 	.word	0x000034e0
        /*0444*/ 	.word	0x000000ff
        /*0448*/ 	.word	0x00000000
        /*044c*/ 	.short	0x010a
        /*044e*/ 	.byte	0x06
	.zero		1


	//   ....[52]....
        /*0450*/ 	.word	0x000038b0
        /*0454*/ 	.word	0x000000ff
        /*0458*/ 	.word	0x00000000
        /*045c*/ 	.short	0x010a
        /*045e*/ 	.byte	0x04
	.zero		1


	//   ....[53]....
        /*0460*/ 	.word	0x00003940
        /*0464*/ 	.word	0x000000ff
        /*0468*/ 	.word	0x00000000
        /*046c*/ 	.short	0x010a
        /*046e*/ 	.byte	0x05
	.zero		1


	//   ....[54]....
        /*0470*/ 	.word	0x000039d0
        /*0474*/ 	.word	0x000000ff
        /*0478*/ 	.word	0x00000000
        /*047c*/ 	.short	0x010a
        /*047e*/ 	.byte	0x05
	.zero		1


	//   ....[55]....
        /*0480*/ 	.word	0x00003a60
        /*0484*/ 	.word	0x000000ff
        /*0488*/ 	.word	0x00000000
        /*048c*/ 	.short	0x010a
        /*048e*/ 	.byte	0x04
	.zero		1


	//   ....[56]....
        /*0490*/ 	.word	0x00003f40
        /*0494*/ 	.word	0x00000003
        /*0498*/ 	.word	0x00000040
        /*049c*/ 	.short	0x010a
        /*049e*/ 	.byte	0xff
	.zero		1


	//   ....[57]....
        /*04a0*/ 	.word	0x000040b0
        /*04a4*/ 	.word	0x00000000
        /*04a8*/ 	.word	0x00000000
        /*04ac*/ 	.short	0x0101
        /*04ae*/ 	.byte	0xff
	.zero		1


	//   ....[58]....
        /*04b0*/ 	.word	0x00004570
        /*04b4*/ 	.word	0x000000ff
        /*04b8*/ 	.word	0x00000038
        /*04bc*/ 	.short	0x010a
        /*04be*/ 	.byte	0x15
	.zero		1


	//   ....[59]....
        /*04c0*/ 	.word	0x00004700
        /*04c4*/ 	.word	0x000000ff
        /*04c8*/ 	.word	0x00000028
        /*04cc*/ 	.short	0x010a
        /*04ce*/ 	.byte	0x15
	.zero		1


	//   ....[60]....
        /*04d0*/ 	.word	0x00004aa0
        /*04d4*/ 	.word	0x000000ff
        /*04d8*/ 	.word	0x00000020
        /*04dc*/ 	.short	0x010b
        /*04de*/ 	.byte	0x15
	.zero		1


	//   ....[61]....
        /*04e0*/ 	.word	0x00004ab0
        /*04e4*/ 	.word	0x000000ff
        /*04e8*/ 	.word	0x00000000
        /*04ec*/ 	.short	0x0101
        /*04ee*/ 	.byte	0x27
	.zero		1


	//   ....[62]....
        /*04f0*/ 	.word	0x00004af0
        /*04f4*/ 	.word	0x00000000
        /*04f8*/ 	.word	0x00000028
        /*04fc*/ 	.short	0x010a
        /*04fe*/ 	.byte	0xff
	.zero		1


	//   ....[63]....
        /*0500*/ 	.word	0x00004d20
        /*0504*/ 	.word	0x000000ff
        /*0508*/ 	.word	0x00000040
        /*050c*/ 	.short	0x010a
        /*050e*/ 	.byte	0x04
	.zero		1


	//   ....[64]....
        /*0510*/ 	.word	0x00004de0
        /*0514*/ 	.word	0x000000ff
        /*0518*/ 	.word	0x00000000
        /*051c*/ 	.short	0x0101
        /*051e*/ 	.byte	0x04
	.zero		1


	//   ....[65]....
        /*0520*/ 	.word	0x000059e0
        /*0524*/ 	.word	0x000000ff
        /*0528*/ 	.word	0x00000020
        /*052c*/ 	.short	0x010a
        /*052e*/ 	.byte	0x2d
	.zero		1


	//   ....[66]....
        /*0530*/ 	.word	0x000059f0
        /*0534*/ 	.word	0x00000016
        /*0538*/ 	.word	0x00000060
        /*053c*/ 	.short	0x010a
        /*053e*/ 	.byte	0xff
	.zero		1


	//   ....[67]....
        /*0540*/ 	.word	0x00005c70
        /*0544*/ 	.word	0x000000ff
        /*0548*/ 	.word	0x00000020
        /*054c*/ 	.short	0x010a
        /*054e*/ 	.byte	0x2d
	.zero		1


	//   ....[68]....
        /*0550*/ 	.word	0x00005da0
        /*0554*/ 	.word	0x000000ff
        /*0558*/ 	.word	0x00000000
        /*055c*/ 	.short	0x0101
        /*055e*/ 	.byte	0x04
	.zero		1


	//   ....[69]....
        /*0560*/ 	.word	0x00005dd0
        /*0564*/ 	.word	0x00000016
        /*0568*/ 	.word	0x00000060
        /*056c*/ 	.short	0x010a
        /*056e*/ 	.byte	0xff
	.zero		1


	//   ....[70]....
        /*0570*/ 	.word	0x00006c10
        /*0574*/ 	.word	0x000000ff
        /*0578*/ 	.word	0x00000000
        /*057c*/ 	.short	0x0101
        /*057e*/ 	.byte	0x04
	.zero		1


	//   ....[71]....
        /*0580*/ 	.word	0x00008a80
        /*0584*/ 	.word	0x00000003
        /*0588*/ 	.word	0x000000b0
        /*058c*/ 	.short	0x010a
        /*058e*/ 	.byte	0xff
	.zero		1


	//   ....[72]....
        /*0590*/ 	.word	0x00008ae0
        /*0594*/ 	.word	0x00000000
        /*0598*/ 	.word	0x00000010
        /*059c*/ 	.short	0x010a
        /*059e*/ 	.byte	0xff
	.zero		1


	//   ....[73]....
        /*05a0*/ 	.word	0x00008b40
        /*05a4*/ 	.word	0x00000000
        /*05a8*/ 	.word	0x00000010
        /*05ac*/ 	.short	0x010a
        /*05ae*/ 	.byte	0xff
	.zero		1


	//   ....[74]....
        /*05b0*/ 	.word	0x00008b90
        /*05b4*/ 	.word	0x00000003
        /*05b8*/ 	.word	0x00000040
        /*05bc*/ 	.short	0x010a
        /*05be*/ 	.byte	0xff
	.zero		1


	//   ....[75]....
        /*05c0*/ 	.word	0x00008bf0
        /*05c4*/ 	.word	0x00000000
        /*05c8*/ 	.word	0x00000000
        /*05cc*/ 	.short	0x010a
        /*05ce*/ 	.byte	0xff
	.zero		1


	//   ....[76]....
        /*05d0*/ 	.word	0x00008c40
        /*05d4*/ 	.word	0x00000002
        /*05d8*/ 	.word	0x000000a0
        /*05dc*/ 	.short	0x010a
        /*05de*/ 	.byte	0xff
	.zero		1


	//   ....[77]....
        /*05e0*/ 	.word	0x00008ca0
        /*05e4*/ 	.word	0x00000002
        /*05e8*/ 	.word	0x00000050
        /*05ec*/ 	.short	0x010a
        /*05ee*/ 	.byte	0xff
	.zero		1


	//   ....[78]....
        /*05f0*/ 	.word	0x00008cf0
        /*05f4*/ 	.word	0x00000002
        /*05f8*/ 	.word	0x00000040
        /*05fc*/ 	.short	0x010a
        /*05fe*/ 	.byte	0xff
	.zero		1


	//   ....[79]....
        /*0600*/ 	.word	0x00008d50
        /*0604*/ 	.word	0x00000000
        /*0608*/ 	.word	0x00000050
        /*060c*/ 	.short	0x010a
        /*060e*/ 	.byte	0xff
	.zero		1


	//   ....[80]....
        /*0610*/ 	.word	0x00008da0
        /*0614*/ 	.word	0x00000000
        /*0618*/ 	.word	0x00000040
        /*061c*/ 	.short	0x010a
        /*061e*/ 	.byte	0xff
	.zero		1


	//   ....[81]....
        /*0620*/ 	.word	0x00008e00
        /*0624*/ 	.word	0x00000003
        /*0628*/ 	.word	0x00000080
        /*062c*/ 	.short	0x010a
        /*062e*/ 	.byte	0xff
	.zero		1


	//   ....[82]....
        /*0630*/ 	.word	0x00008e60
        /*0634*/ 	.word	0x00000000
        /*0638*/ 	.word	0x00000000
        /*063c*/ 	.short	0x010a
        /*063e*/ 	.byte	0xff
	.zero		1


	//   ....[83]....
        /*0640*/ 	.word	0x00008ec0
        /*0644*/ 	.word	0x00000000
        /*0648*/ 	.word	0x00000000
        /*064c*/ 	.short	0x010a
        /*064e*/ 	.byte	0xff
	.zero		1


	//   ....[84]....
        /*0650*/ 	.word	0x00008f20
        /*0654*/ 	.word	0x00000000
        /*0658*/ 	.word	0x00000000
        /*065c*/ 	.short	0x010a
        /*065e*/ 	.byte	0xff
	.zero		1


	//   ....[85]....
        /*0660*/ 	.word	0x00008f80
        /*0664*/ 	.word	0x00000000
        /*0668*/ 	.word	0x00000000
        /*066c*/ 	.short	0x010a
        /*066e*/ 	.byte	0xff
	.zero		1


	//   ....[86]....
        /*0670*/ 	.word	0x00008fe0
        /*0674*/ 	.word	0x00000000
        /*0678*/ 	.word	0x00000000
        /*067c*/ 	.short	0x010a
        /*067e*/ 	.byte	0xff
	.zero		1


	//   ....[87]....
        /*0680*/ 	.word	0x00009030
        /*0684*/ 	.word	0x00000003
        /*0688*/ 	.word	0x00000040
        /*068c*/ 	.short	0x010a
        /*068e*/ 	.byte	0xff
	.zero		1


	//   ....[88]....
        /*0690*/ 	.word	0x00009090
        /*0694*/ 	.word	0x00000000
        /*0698*/ 	.word	0x00000038
        /*069c*/ 	.short	0x010a
        /*069e*/ 	.byte	0xff
	.zero		1


	//   ....[89]....
        /*06a0*/ 	.word	0x000090f0
        /*06a4*/ 	.word	0x00000003
        /*06a8*/ 	.word	0x00000028
        /*06ac*/ 	.short	0x010a
        /*06ae*/ 	.byte	0xff
	.zero		1


	//   ....[90]....
        /*06b0*/ 	.word	0x00009150
        /*06b4*/ 	.word	0x00000000
        /*06b8*/ 	.word	0x00000040
        /*06bc*/ 	.short	0x010a
        /*06be*/ 	.byte	0xff
	.zero		1


	//   ....[91]....
        /*06c0*/ 	.word	0x000091b0
        /*06c4*/ 	.word	0x00000000
        /*06c8*/ 	.word	0x00000020
        /*06cc*/ 	.short	0x010a
        /*06ce*/ 	.byte	0xff
	.zero		1


	//   ....[92]....
        /*06d0*/ 	.word	0x00009200
        /*06d4*/ 	.word	0x00000016
        /*06d8*/ 	.word	0x00000060
        /*06dc*/ 	.short	0x010a
        /*06de*/ 	.byte	0xff
	.zero		1


	//----- nvinfo : EIATTR_NUM_MBARRIERS
	.align		4
.L_47:
        /*06e0*/ 	.byte	0x03, 0x38
        /*06e2*/ 	.short	0x0018


	//----- nvinfo : EIATTR_EXIT_INSTR_OFFSETS
	.align		4
        /*06e4*/ 	.byte	0x04, 0x1c
        /*06e6*/ 	.short	(.L_49 - .L_48)


	//   ....[0]....
.L_48:
        /*06e8*/ 	.word	0x00002660


	//   ....[1]....
        /*06ec*/ 	.word	0x00002b50


	//   ....[2]....
        /*06f0*/ 	.word	0x00002bb0


	//   ....[3]....
        /*06f4*/ 	.word	0x00003cc0


	//   ....[4]....
        /*06f8*/ 	.word	0x00004b20


	//   ....[5]....
        /*06fc*/ 	.word	0x00004b60


	//   ....[6]....
        /*0700*/ 	.word	0x00008a70


	//----- nvinfo : EIATTR_MAX_THREADS
	.align		4
.L_49:
        /*0704*/ 	.byte	0x04, 0x05
        /*0706*/ 	.short	(.L_51 - .L_50)
.L_50:
        /*0708*/ 	.word	0x00000100
        /*070c*/ 	.word	0x00000001
        /*0710*/ 	.word	0x00000001


	//----- nvinfo : EIATTR_CRS_STACK_SIZE
	.align		4
.L_51:
        /*0714*/ 	.byte	0x04, 0x1e
        /*0716*/ 	.short	(.L_53 - .L_52)
.L_52:
        /*0718*/ 	.word	0x00000000


	//----- nvinfo : EIATTR_CBANK_PARAM_SIZE
	.align		4
.L_53:
        /*071c*/ 	.byte	0x03, 0x19
        /*071e*/ 	.short	0x0800


	//----- nvinfo : EIATTR_PARAM_CBANK
	.align		4
        /*0720*/ 	.byte	0x04, 0x0a
        /*0722*/ 	.short	(.L_55 - .L_54)
	.align		4
.L_54:
        /*0724*/ 	.word	index@(.nv.constant0._ZN7cutlass13device_kernelINS_4gemm6kernel13GemmUniversalIN4cute5tupleIJiiiiEEENS1_10collective13CollectiveMmaINS1_35MainloopSm100TmaUmmaWarpSpecializedILi2ELi2ELi4ENS5_IJNS4_1CILi1EEESB_SB_EEEEENS5_IJNSA_ILi64EEENSA_ILi224EEENSA_ILi256EEEEEENS_12float_e4m3_tENS5_IJlSB_lEEESI_SJ_NS4_8TiledMMAINS4_8MMA_AtomIJNS4_10MMA_TraitsINS4_19SM100_MMA_F8F6F4_SSEJSI_SI_fSE_SF_NS4_17integral_constantINS4_4UMMA5MajorELSQ_0EEESR_NSO_INSP_7ScaleInELSS_0EEEST_EEEEEENS4_6LayoutISC_NS5_IJNSA_ILi0EEESX_SX_EEEEENS5_IJNS4_10UnderscoreES10_S10_EEEEENS4_13SM90_TMA_LOADENS4_14ComposedLayoutINS4_7SwizzleILi3ELi4ELi3EEENS4_18smem_ptr_flag_bitsILi8EEENSW_INS5_IJNSA_ILi8EEENSA_ILi128EEEEEENS5_IJS1A_SB_EEEEEEEvNS4_8identityES13_S1E_vS1F_EENS_8epilogue10collective18CollectiveEpilogueINS1H_23Sm100TmaWarpSpecializedILi1ELi1ELi112ELb0ELb0EEEJSH_NS5_IJNSW_ISE_SB_EENSW_ISF_SB_EEEEESI_SJ_SI_SJ_NS1H_6fusion15FusionCallbacksIS1L_NS1P_17LinearCombinationISI_fSI_fLNS_15FloatRoundStyleE2EEESH_S1O_JEEENS4_5SM1004TMEM4LOAD26SM100_TMEM_LOAD_16dp32b16xES13_NS14_INS15_ILi1ELi4ELi3EEES18_NSW_INS5_IJS19_NSA_ILi32EEEEEENS5_IJS20_SB_EEEEEEENS4_39AutoVectorizingCopyWithAssumedAlignmentILi128EEENS4_14SM90_TMA_STOREES24_S26_S26_EEEvvEEEEvNT_6ParamsE)
        /*0728*/ 	.short	0x0380
        /*072a*/ 	.short	0x0800


	//----- nvinfo : EIATTR_SW_WAR
	.align		4
.L_55:
        /*072c*/ 	.byte	0x04, 0x36
        /*072e*/ 	.short	(.L_57 - .L_56)
.L_56:
        /*0730*/ 	.word	0x00000008
.L_57:


//--------------------- .nv.callgraph             --------------------------
	.section	.nv.callgraph,"",@"SHT_CUDA_CALLGRAPH"
	.align	4
	.sectionentsize	8
	.align		4
        /*0000*/ 	.word	0x00000000
	.align		4
        /*0004*/ 	.word	0xffffffff
	.align		4
        /*0008*/ 	.word	index@(_ZN7cutlass13device_kernelINS_4gemm6kernel13GemmUniversalIN4cute5tupleIJiiiiEEENS1_10collective13CollectiveMmaINS1_35MainloopSm100TmaUmmaWarpSpecializedILi2ELi2ELi4ENS5_IJNS4_1CILi1EEESB_SB_EEEEENS5_IJNSA_ILi64EEENSA_ILi224EEENSA_ILi256EEEEEENS_12float_e4m3_tENS5_IJlSB_lEEESI_SJ_NS4_8TiledMMAINS4_8MMA_AtomIJNS4_10MMA_TraitsINS4_19SM100_MMA_F8F6F4_SSEJSI_SI_fSE_SF_NS4_17integral_constantINS4_4UMMA5MajorELSQ_0EEESR_NSO_INSP_7ScaleInELSS_0EEEST_EEEEEENS4_6LayoutISC_NS5_IJNSA_ILi0EEESX_SX_EEEEENS5_IJNS4_10UnderscoreES10_S10_EEEEENS4_13SM90_TMA_LOADENS4_14ComposedLayoutINS4_7SwizzleILi3ELi4ELi3EEENS4_18smem_ptr_flag_bitsILi8EEENSW_INS5_IJNSA_ILi8EEENSA_ILi128EEEEEENS5_IJS1A_SB_EEEEEEEvNS4_8identityES13_S1E_vS1F_EENS_8epilogue10collective18CollectiveEpilogueINS1H_23Sm100TmaWarpSpecializedILi1ELi1ELi112ELb0ELb0EEEJSH_NS5_IJNSW_ISE_SB_EENSW_ISF_SB_EEEEESI_SJ_SI_SJ_NS1H_6fusion15FusionCallbacksIS1L_NS1P_17LinearCombinationISI_fSI_fLNS_15FloatRoundStyleE2EEESH_S1O_JEEENS4_5SM1004TMEM4LOAD26SM100_TMEM_LOAD_16dp32b16xES13_NS14_INS15_ILi1ELi4ELi3EEES18_NSW_INS5_IJS19_NSA_ILi32EEEEEENS5_IJS20_SB_EEEEEEENS4_39AutoVectorizingCopyWithAssumedAlignmentILi128EEENS4_14SM90_TMA_STOREES24_S26_S26_EEEvvEEEEvNT_6ParamsE)
	.align		4
        /*000c*/ 	.word	index@(__assertfail)
	.align		4
        /*0010*/ 	.word	0x00000000
	.align		4
        /*0014*/ 	.word	0xfffffffe
	.align		4
        /*0018*/ 	.word	0x00000000
	.align		4
        /*001c*/ 	.word	0xfffffffd
	.align		4
        /*0020*/ 	.word	0x00000000
	.align		4
        /*0024*/ 	.word	0xfffffffc


//--------------------- .nv.constant4             --------------------------
	.section	.nv.constant4,"a",@progbits
	.align	8
	.align		8
.nv.constant4:
        /*0000*/ 	.dword	__assertfail
	.align		8
        /*0008*/ 	.dword	__unnamed_1
	.align		8
        /*0010*/ 	.dword	__unnamed_2
	.align		8
        /*0018*/ 	.dword	_ZN40_INTERNAL_b0a288f5_4_k_cu_1c562274_236264cuda3std3__45__cpo5beginE
	.align		8
        /*0020*/ 	.dword	_ZN40_INTERNAL_b0a288f5_4_k_cu_1c562274_236264cuda3std3__45__cpo3endE
	.align		8
        /*0028*/ 	.dword	_ZN40_INTERNAL_b0a288f5_4_k_cu_1c562274_236264cuda3std3__45__cpo6cbeginE
	.align		8
        /*0030*/ 	.dword	_ZN40_INTERNAL_b0a288f5_4_k_cu_1c562274_236264cuda3std3__45__cpo4cendE
	.align		8
        /*0038*/ 	.dword	_ZN40_INTERNAL_b0a288f5_4_k_cu_1c562274_236264cuda3std3__442_GLOBAL__N__b0a288f5_4_k_cu_1c562274_236266ignoreE
	.align		8
        /*0040*/ 	.dword	_ZN40_INTERNAL_b0a288f5_4_k_cu_1c562274_236264cuda3std3__419piecewise_constructE
	.align		8
        /*0048*/ 	.dword	_ZN40_INTERNAL_b0a288f5_4_k_cu_1c562274_236264cuda3std3__48in_placeE
	.align		8
        /*0050*/ 	.dword	_ZN40_INTERNAL_b0a288f5_4_k_cu_1c562274_236264cuda3std6ranges3__45__cpo4swapE
	.align		8
        /*0058*/ 	.dword	_ZN40_INTERNAL_b0a288f5_4_k_cu_1c562274_236264cuda3std6ranges3__45__cpo9iter_moveE
	.align		8
        /*0060*/ 	.dword	_ZN40_INTERNAL_b0a288f5_4_k_cu_1c562274_236264cute7productE
	.align		8
        /*0068*/ 	.dword	_ZN40_INTERNAL_b0a288f5_4_k_cu_1c562274_236264cute1_E
	.align		8
        /*0070*/ 	.dword	$str$25
	.align		8
        /*0078*/ 	.dword	$str$26
	.align		8
        /*0080*/ 	.dword	$str$27
	.align		8
        /*0088*/ 	.dword	$str$28


//--------------------- .text._ZN7cutlass13device_kernelINS_4gemm6kernel13GemmUniversalIN4cute5tupleIJiiiiEEENS1_10collective13CollectiveMmaINS1_35MainloopSm100TmaUmmaWarpSpecializedILi2ELi2ELi4ENS5_IJNS4_1CILi1EEESB_SB_EEEEENS5_IJNSA_ILi64EEENSA_ILi224EEENSA_ILi256EEEEEENS_12float_e4m3_tENS5_IJlSB_lEEESI_SJ_NS4_8TiledMMAINS4_8MMA_AtomIJNS4_10MMA_TraitsINS4_19SM100_MMA_F8F6F4_SSEJSI_SI_fSE_SF_NS4_17integral_constantINS4_4UMMA5MajorELSQ_0EEESR_NSO_INSP_7ScaleInELSS_0EEEST_EEEEEENS4_6LayoutISC_NS5_IJNSA_ILi0EEESX_SX_EEEEENS5_IJNS4_10UnderscoreES10_S10_EEEEENS4_13SM90_TMA_LOADENS4_14ComposedLayoutINS4_7SwizzleILi3ELi4ELi3EEENS4_18smem_ptr_flag_bitsILi8EEENSW_INS5_IJNSA_ILi8EEENSA_ILi128EEEEEENS5_IJS1A_SB_EEEEEEEvNS4_8identityES13_S1E_vS1F_EENS_8epilogue10collective18CollectiveEpilogueINS1H_23Sm100TmaWarpSpecializedILi1ELi1ELi112ELb0ELb0EEEJSH_NS5_IJNSW_ISE_SB_EENSW_ISF_SB_EEEEESI_SJ_SI_SJ_NS1H_6fusion15FusionCallbacksIS1L_NS1P_17LinearCombinationISI_fSI_fLNS_15FloatRoundStyleE2EEESH_S1O_JEEENS4_5SM1004TMEM4LOAD26SM100_TMEM_LOAD_16dp32b16xES13_NS14_INS15_ILi1ELi4ELi3EEES18_NSW_INS5_IJS19_NSA_ILi32EEEEEENS5_IJS20_SB_EEEEEEENS4_39AutoVectorizingCopyWithAssumedAlignmentILi128EEENS4_14SM90_TMA_STOREES24_S26_S26_EEEvvEEEEvNT_6ParamsE --------------------------
	.section	.text._ZN7cutlass13device_kernelINS_4gemm6kernel13GemmUniversalIN4cute5tupleIJiiiiEEENS1_10collective13CollectiveMmaINS1_35MainloopSm100TmaUmmaWarpSpecializedILi2ELi2ELi4ENS5_IJNS4_1CILi1EEESB_SB_EEEEENS5_IJNSA_ILi64EEENSA_ILi224EEENSA_ILi256EEEEEENS_12float_e4m3_tENS5_IJlSB_lEEESI_SJ_NS4_8TiledMMAINS4_8MMA_AtomIJNS4_10MMA_TraitsINS4_19SM100_MMA_F8F6F4_SSEJSI_SI_fSE_SF_NS4_17integral_constantINS4_4UMMA5MajorELSQ_0EEESR_NSO_INSP_7ScaleInELSS_0EEEST_EEEEEENS4_6LayoutISC_NS5_IJNSA_ILi0EEESX_SX_EEEEENS5_IJNS4_10UnderscoreES10_S10_EEEEENS4_13SM90_TMA_LOADENS4_14ComposedLayoutINS4_7SwizzleILi3ELi4ELi3EEENS4_18smem_ptr_flag_bitsILi8EEENSW_INS5_IJNSA_ILi8EEENSA_ILi128EEEEEENS5_IJS1A_SB_EEEEEEEvNS4_8identityES13_S1E_vS1F_EENS_8epilogue10collective18CollectiveEpilogueINS1H_23Sm100TmaWarpSpecializedILi1ELi1ELi112ELb0ELb0EEEJSH_NS5_IJNSW_ISE_SB_EENSW_ISF_SB_EEEEESI_SJ_SI_SJ_NS1H_6fusion15FusionCallbacksIS1L_NS1P_17LinearCombinationISI_fSI_fLNS_15FloatRoundStyleE2EEESH_S1O_JEEENS4_5SM1004TMEM4LOAD26SM100_TMEM_LOAD_16dp32b16xES13_NS14_INS15_ILi1ELi4ELi3EEES18_NSW_INS5_IJS19_NSA_ILi32EEEEEENS5_IJS20_SB_EEEEEEENS4_39AutoVectorizingCopyWithAssumedAlignmentILi128EEENS4_14SM90_TMA_STOREES24_S26_S26_EEEvvEEEEvNT_6ParamsE,"ax",@progbits
	.align	128
.text._ZN7cutlass13device_kernelINS_4gemm6kernel13GemmUniversalIN4cute5tupleIJiiiiEEENS1_10collective13CollectiveMmaINS1_35MainloopSm100TmaUmmaWarpSpecializedILi2ELi2ELi4ENS5_IJNS4_1CILi1EEESB_SB_EEEEENS5_IJNSA_ILi64EEENSA_ILi224EEENSA_ILi256EEEEEENS_12float_e4m3_tENS5_IJlSB_lEEESI_SJ_NS4_8TiledMMAINS4_8MMA_AtomIJNS4_10MMA_TraitsINS4_19SM100_MMA_F8F6F4_SSEJSI_SI_fSE_SF_NS4_17integral_constantINS4_4UMMA5MajorELSQ_0EEESR_NSO_INSP_7ScaleInELSS_0EEEST_EEEEEENS4_6LayoutISC_NS5_IJNSA_ILi0EEESX_SX_EEEEENS5_IJNS4_10UnderscoreES10_S10_EEEEENS4_13SM90_TMA_LOADENS4_14ComposedLayoutINS4_7SwizzleILi3ELi4ELi3EEENS4_18smem_ptr_flag_bitsILi8EEENSW_INS5_IJNSA_ILi8EEENSA_ILi128EEEEEENS5_IJS1A_SB_EEEEEEEvNS4_8identityES13_S1E_vS1F_EENS_8epilogue10collective18CollectiveEpilogueINS1H_23Sm100TmaWarpSpecializedILi1ELi1ELi112ELb0ELb0EEEJSH_NS5_IJNSW_ISE_SB_EENSW_ISF_SB_EEEEESI_SJ_SI_SJ_NS1H_6fusion15FusionCallbacksIS1L_NS1P_17LinearCombinationISI_fSI_fLNS_15FloatRoundStyleE2EEESH_S1O_JEEENS4_5SM1004TMEM4LOAD26SM100_TMEM_LOAD_16dp32b16xES13_NS14_INS15_ILi1ELi4ELi3EEES18_NSW_INS5_IJS19_NSA_ILi32EEEEEENS5_IJS20_SB_EEEEEEENS4_39AutoVectorizingCopyWithAssumedAlignmentILi128EEENS4_14SM90_TMA_STOREES24_S26_S26_EEEvvEEEEvNT_6ParamsE:
        .type           _ZN7cutlass13device_kernelINS_4gemm6kernel13GemmUniversalIN4cute5tupleIJiiiiEEENS1_10collective13CollectiveMmaINS1_35MainloopSm100TmaUmmaWarpSpecializedILi2ELi2ELi4ENS5_IJNS4_1CILi1EEESB_SB_EEEEENS5_IJNSA_ILi64EEENSA_ILi224EEENSA_ILi256EEEEEENS_12float_e4m3_tENS5_IJlSB_lEEESI_SJ_NS4_8TiledMMAINS4_8MMA_AtomIJNS4_10MMA_TraitsINS4_19SM100_MMA_F8F6F4_SSEJSI_SI_fSE_SF_NS4_17integral_constantINS4_4UMMA5MajorELSQ_0EEESR_NSO_INSP_7ScaleInELSS_0EEEST_EEEEEENS4_6LayoutISC_NS5_IJNSA_ILi0EEESX_SX_EEEEENS5_IJNS4_10UnderscoreES10_S10_EEEEENS4_13SM90_TMA_LOADENS4_14ComposedLayoutINS4_7SwizzleILi3ELi4ELi3EEENS4_18smem_ptr_flag_bitsILi8EEENSW_INS5_IJNSA_ILi8EEENSA_ILi128EEEEEENS5_IJS1A_SB_EEEEEEEvNS4_8identityES13_S1E_vS1F_EENS_8epilogue10collective18CollectiveEpilogueINS1H_23Sm100TmaWarpSpecializedILi1ELi1ELi112ELb0ELb0EEEJSH_NS5_IJNSW_ISE_SB_EENSW_ISF_SB_EEEEESI_SJ_SI_SJ_NS1H_6fusion15FusionCallbacksIS1L_NS1P_17LinearCombinationISI_fSI_fLNS_15FloatRoundStyleE2EEESH_S1O_JEEENS4_5SM1004TMEM4LOAD26SM100_TMEM_LOAD_16dp32b16xES13_NS14_INS15_ILi1ELi4ELi3EEES18_NSW_INS5_IJS19_NSA_ILi32EEEEEENS5_IJS20_SB_EEEEEEENS4_39AutoVectorizingCopyWithAssumedAlignmentILi128EEENS4_14SM90_TMA_STOREES24_S26_S26_EEEvvEEEEvNT_6ParamsE,@function
        .size           _ZN7cutlass13device_kernelINS_4gemm6kernel13GemmUniversalIN4cute5tupleIJiiiiEEENS1_10collective13CollectiveMmaINS1_35MainloopSm100TmaUmmaWarpSpecializedILi2ELi2ELi4ENS5_IJNS4_1CILi1EEESB_SB_EEEEENS5_IJNSA_ILi64EEENSA_ILi224EEENSA_ILi256EEEEEENS_12float_e4m3_tENS5_IJlSB_lEEESI_SJ_NS4_8TiledMMAINS4_8MMA_AtomIJNS4_10MMA_TraitsINS4_19SM100_MMA_F8F6F4_SSEJSI_SI_fSE_SF_NS4_17integral_constantINS4_4UMMA5MajorELSQ_0EEESR_NSO_INSP_7ScaleInELSS_0EEEST_EEEEEENS4_6LayoutISC_NS5_IJNSA_ILi0EEESX_SX_EEEEENS5_IJNS4_10UnderscoreES10_S10_EEEEENS4_13SM90_TMA_LOADENS4_14ComposedLayoutINS4_7SwizzleILi3ELi4ELi3EEENS4_18smem_ptr_flag_bitsILi8EEENSW_INS5_IJNSA_ILi8EEENSA_ILi128EEEEEENS5_IJS1A_SB_EEEEEEEvNS4_8identityES13_S1E_vS1F_EENS_8epilogue10collective18CollectiveEpilogueINS1H_23Sm100TmaWarpSpecializedILi1ELi1ELi112ELb0ELb0EEEJSH_NS5_IJNSW_ISE_SB_EENSW_ISF_SB_EEEEESI_SJ_SI_SJ_NS1H_6fusion15FusionCallbacksIS1L_NS1P_17LinearCombinationISI_fSI_fLNS_15FloatRoundStyleE2EEESH_S1O_JEEENS4_5SM1004TMEM4LOAD26SM100_TMEM_LOAD_16dp32b16xES13_NS14_INS15_ILi1ELi4ELi3EEES18_NSW_INS5_IJS19_NSA_ILi32EEEEEENS5_IJS20_SB_EEEEEEENS4_39AutoVectorizingCopyWithAssumedAlignmentILi128EEENS4_14SM90_TMA_STOREES24_S26_S26_EEEvvEEEEvNT_6ParamsE,(.L_x_128 - _ZN7cutlass13device_kernelINS_4gemm6kernel13GemmUniversalIN4cute5tupleIJiiiiEEENS1_10collective13CollectiveMmaINS1_35MainloopSm100TmaUmmaWarpSpecializedILi2ELi2ELi4ENS5_IJNS4_1CILi1EEESB_SB_EEEEENS5_IJNSA_ILi64EEENSA_ILi224EEENSA_ILi256EEEEEENS_12float_e4m3_tENS5_IJlSB_lEEESI_SJ_NS4_8TiledMMAINS4_8MMA_AtomIJNS4_10MMA_TraitsINS4_19SM100_MMA_F8F6F4_SSEJSI_SI_fSE_SF_NS4_17integral_constantINS4_4UMMA5MajorELSQ_0EEESR_NSO_INSP_7ScaleInELSS_0EEEST_EEEEEENS4_6LayoutISC_NS5_IJNSA_ILi0EEESX_SX_EEEEENS5_IJNS4_10UnderscoreES10_S10_EEEEENS4_13SM90_TMA_LOADENS4_14ComposedLayoutINS4_7SwizzleILi3ELi4ELi3EEENS4_18smem_ptr_flag_bitsILi8EEENSW_INS5_IJNSA_ILi8EEENSA_ILi128EEEEEENS5_IJS1A_SB_EEEEEEEvNS4_8identityES13_S1E_vS1F_EENS_8epilogue10collective18CollectiveEpilogueINS1H_23Sm100TmaWarpSpecializedILi1ELi1ELi112ELb0ELb0EEEJSH_NS5_IJNSW_ISE_SB_EENSW_ISF_SB_EEEEESI_SJ_SI_SJ_NS1H_6fusion15FusionCallbacksIS1L_NS1P_17LinearCombinationISI_fSI_fLNS_15FloatRoundStyleE2EEESH_S1O_JEEENS4_5SM1004TMEM4LOAD26SM100_TMEM_LOAD_16dp32b16xES13_NS14_INS15_ILi1ELi4ELi3EEES18_NSW_INS5_IJS19_NSA_ILi32EEEEEENS5_IJS20_SB_EEEEEEENS4_39AutoVectorizingCopyWithAssumedAlignmentILi128EEENS4_14SM90_TMA_STOREES24_S26_S26_EEEvvEEEEvNT_6ParamsE)
        .other          _ZN7cutlass13device_kernelINS_4gemm6kernel13GemmUniversalIN4cute5tupleIJiiiiEEENS1_10collective13CollectiveMmaINS1_35MainloopSm100TmaUmmaWarpSpecializedILi2ELi2ELi4ENS5_IJNS4_1CILi1EEESB_SB_EEEEENS5_IJNSA_ILi64EEENSA_ILi224EEENSA_ILi256EEEEEENS_12float_e4m3_tENS5_IJlSB_lEEESI_SJ_NS4_8TiledMMAINS4_8MMA_AtomIJNS4_10MMA_TraitsINS4_19SM100_MMA_F8F6F4_SSEJSI_SI_fSE_SF_NS4_17integral_constantINS4_4UMMA5MajorELSQ_0EEESR_NSO_INSP_7ScaleInELSS_0EEEST_EEEEEENS4_6LayoutISC_NS5_IJNSA_ILi0EEESX_SX_EEEEENS5_IJNS4_10UnderscoreES10_S10_EEEEENS4_13SM90_TMA_LOADENS4_14ComposedLayoutINS4_7SwizzleILi3ELi4ELi3EEENS4_18smem_ptr_flag_bitsILi8EEENSW_INS5_IJNSA_ILi8EEENSA_ILi128EEEEEENS5_IJS1A_SB_EEEEEEEvNS4_8identityES13_S1E_vS1F_EENS_8epilogue10collective18CollectiveEpilogueINS1H_23Sm100TmaWarpSpecializedILi1ELi1ELi112ELb0ELb0EEEJSH_NS5_IJNSW_ISE_SB_EENSW_ISF_SB_EEEEESI_SJ_SI_SJ_NS1H_6fusion15FusionCallbacksIS1L_NS1P_17LinearCombinationISI_fSI_fLNS_15FloatRoundStyleE2EEESH_S1O_JEEENS4_5SM1004TMEM4LOAD26SM100_TMEM_LOAD_16dp32b16xES13_NS14_INS15_ILi1ELi4ELi3EEES18_NSW_INS5_IJS19_NSA_ILi32EEEEEENS5_IJS20_SB_EEEEEEENS4_39AutoVectorizingCopyWithAssumedAlignmentILi128EEENS4_14SM90_TMA_STOREES24_S26_S26_EEEvvEEEEvNT_6ParamsE,@"STO_CUDA_ENTRY STV_DEFAULT"
_ZN7cutlass13device_kernelINS_4gemm6kernel13GemmUniversalIN4cute5tupleIJiiiiEEENS1_10collective13CollectiveMmaINS1_35MainloopSm100TmaUmmaWarpSpecializedILi2ELi2ELi4ENS5_IJNS4_1CILi1EEESB_SB_EEEEENS5_IJNSA_ILi64EEENSA_ILi224EEENSA_ILi256EEEEEENS_12float_e4m3_tENS5_IJlSB_lEEESI_SJ_NS4_8TiledMMAINS4_8MMA_AtomIJNS4_10MMA_TraitsINS4_19SM100_MMA_F8F6F4_SSEJSI_SI_fSE_SF_NS4_17integral_constantINS4_4UMMA5MajorELSQ_0EEESR_NSO_INSP_7ScaleInELSS_0EEEST_EEEEEENS4_6LayoutISC_NS5_IJNSA_ILi0EEESX_SX_EEEEENS5_IJNS4_10UnderscoreES10_S10_EEEEENS4_13SM90_TMA_LOADENS4_14ComposedLayoutINS4_7SwizzleILi3ELi4ELi3EEENS4_18smem_ptr_flag_bitsILi8EEENSW_INS5_IJNSA_ILi8EEENSA_ILi128EEEEEENS5_IJS1A_SB_EEEEEEEvNS4_8identityES13_S1E_vS1F_EENS_8epilogue10collective18CollectiveEpilogueINS1H_23Sm100TmaWarpSpecializedILi1ELi1ELi112ELb0ELb0EEEJSH_NS5_IJNSW_ISE_SB_EENSW_ISF_SB_EEEEESI_SJ_SI_SJ_NS1H_6fusion15FusionCallbacksIS1L_NS1P_17LinearCombinationISI_fSI_fLNS_15FloatRoundStyleE2EEESH_S1O_JEEENS4_5SM1004TMEM4LOAD26SM100_TMEM_LOAD_16dp32b16xES13_NS14_INS15_ILi1ELi4ELi3EEES18_NSW_INS5_IJS19_NSA_ILi32EEEEEENS5_IJS20_SB_EEEEEEENS4_39AutoVectorizingCopyWithAssumedAlignmentILi128EEENS4_14SM90_TMA_STOREES24_S26_S26_EEEvvEEEEvNT_6ParamsE:
[----:B------:R-:W1:Y:S01]  /*0000*/  LDC R1, c[0x0][0x37c] ;  /* 0x0000df00ff017b82 */ /* 0x000e620000000800 */
[----:B------:R-:W2:Y:S01]  /*0010*/  S2R R229, SR_TID.X ;  /* 0x0000000000e57919 */ /* 0x000ea20000002100 */
[----:B------:R-:W3:Y:S01]  /*0020*/  LDCU.64 UR8, c[0x0][0x890] ;  /* 0x00011200ff0877ac */ /* 0x000ee20008000a00 */
[----:B------:R-:W-:Y:S02]  /*0030*/  PRMT R236, RZ, 0x7610, R236 ;  /* 0x00007610ffec7816 */ /* 0x000fe400000000ec */
[----:B------:R-:W-:Y:S01]  /*0040*/  ELECT P3, URZ, PT ;  /* 0x0000000000ff782f */ /* 0x000fe20003860000 */
[----:B---3--:R-:W-:-:S04]  /*0050*/  UISETP.NE.U32.AND UP0, UPT, UR8, URZ, UPT ;  /* 0x000000ff0800728c */ /* 0x008fc8000bf05070 */
[----:B------:R-:W-:Y:S01]  /*0060*/  UISETP.NE.AND.EX UP0, UPT, UR9, URZ, UPT, UP0 ;  /* 0x000000ff0900728c */ /* 0x000fe2000bf05300 */
[----:B--2---:R-:W-:-:S05]  /*0070*/  SHF.R.U32.HI R237, RZ, 0x5, R229 ;  /* 0x00000005ffed7819 */ /* 0x004fca00000116e5 */
[----:B------:R-:W2:Y:S02]  /*0080*/  SHFL.IDX PT, R0, R237, RZ, 0x1f ;  /* 0x00001fffed007589 */ /* 0x000ea400000e0000 */
[----:B--2---:R-:W-:Y:S01]  /*0090*/  R2UR UR18, R0 ;  /* 0x00000000001272ca */ /* 0x004fe200000e0000 */
[----:B-1----:R-:W-:-:S14]  /*00a0*/  BRA.U UP0, `(.L_x_0) ;  /* 0x0000000100307547 */ /* 0x002fdc000b800000 */
[----:B------:R-:W1:Y:S02]  /*00b0*/  LDCU.64 UR4, c[0x0][0x888] ;  /* 0x00011100ff0477ac */ /* 0x000e640008000a00 */
[----:B-1----:R-:W-:-:S04]  /*00c0*/  UISETP.NE.U32.AND UP0, UPT, UR4, URZ, UPT ;  /* 0x000000ff0400728c */ /* 0x002fc8000bf05070 */
[----:B------:R-:W-:-:S09]  /*00d0*/  UISETP.NE.AND.EX UP0, UPT, UR5, URZ, UPT, UP0 ;  /* 0x000000ff0500728c */ /* 0x000fd2000bf05300 */
[----:B------:R-:W-:Y:S05]  /*00e0*/  BRA.U !UP0, `(.L_x_1) ;  /* 0x0000000108147547 */ /* 0x000fea000b800000 */
[----:B------:R-:W1:Y:S01]  /*00f0*/  LDC.64 R2, c[0x0][0x888] ;  /* 0x00022200ff027b82 */ /* 0x000e620000000a00 */
[----:B------:R-:W1:Y:S02]  /*0100*/  LDCU.64 UR4, c[0x0][0x358] ;  /* 0x00006b00ff0477ac */ /* 0x000e640008000a00 */
[----:B-1----:R1:W5:Y:S01]  /*0110*/  LDG.E R123, desc[UR4][R2.64] ;  /* 0x00000004027b7981 */ /* 0x002362000c1e1900 */
[----:B------:R-:W-:Y:S01]  /*0120*/  HFMA2 R236, -RZ, RZ, 0, 5.9604644775390625e-08 ;  /* 0x00000001ffec7431 */ /* 0x000fe200000001ff */
[----:B------:R-:W-:Y:S05]  /*0130*/  BRA `(.L_x_0) ;  /* 0x00000000000c7947 */ /* 0x000fea0003800000 */
.L_x_1:
[----:B------:R-:W1:Y:S01]  /*0140*/  LDCU UR4, c[0x0][0x880] ;  /* 0x00011000ff0477ac */ /* 0x000e620008000800 */
[----:B------:R-:W-:Y:S01]  /*0150*/  HFMA2 R236, -RZ, RZ, 0, 5.9604644775390625e-08 ;  /* 0x00000001ffec7431 */ /* 0x000fe200000001ff */
[----:B-1----:R-:W-:-:S07]  /*0160*/  MOV R123, UR4 ;  /* 0x00000004007b7c02 */ /* 0x002fce0008000f00 */
.L_x_0:
[----:B------:R-:W2:Y:S02]  /*0170*/  LDCU.64 UR4, c[0x0][0x8b0] ;  /* 0x00011600ff0477ac */ /* 0x000ea40008000a00 */
[----:B--2---:R-:W-:-:S04]  /*0180*/  UISETP.NE.U32.AND UP0, UPT, UR4, URZ, UPT ;  /* 0x000000ff0400728c */ /* 0x004fc8000bf05070 */
[----:B------:R-:W-:-:S09]  /*0190*/  UISETP.NE.AND.EX UP0, UPT, UR5, URZ, UPT, UP0 ;  /* 0x000000ff0500728c */ /* 0x000fd2000bf05300 */
[----:B------:R-:W-:Y:S05]  /*01a0*/  BRA.U UP0, `(.L_x_2) ;  /* 0x0000000100287547 */ /* 0x000fea000b800000 */
[----:B------:R-:W2:Y:S02]  /*01b0*/  LDCU.64 UR4, c[0x0][0x8a8] ;  /* 0x00011500ff0477ac */ /* 0x000ea40008000a00 */
[----:B--2---:R-:W-:-:S04]  /*01c0*/  UISETP.NE.U32.AND UP0, UPT, UR4, URZ, UPT ;  /* 0x000000ff0400728c */ /* 0x004fc8000bf05070 */
[----:B------:R-:W-:-:S09]  /*01d0*/  UISETP.NE.AND.EX UP0, UPT, UR5, URZ, UPT, UP0 ;  /* 0x000000ff0500728c */ /* 0x000fd2000bf05300 */
[----:B------:R-:W-:Y:S05]  /*01e0*/  BRA.U !UP0, `(.L_x_3) ;  /* 0x0000000108107547 */ /* 0x000fea000b800000 */
[----:B------:R-:W2:Y:S01]  /*01f0*/  LDC.64 R120, c[0x0][0x8a8] ;  /* 0x00022a00ff787b82 */ /* 0x000ea20000000a00 */
[----:B------:R-:W2:Y:S02]  /*0200*/  LDCU.64 UR4, c[0x0][0x358] ;  /* 0x00006b00ff0477ac */ /* 0x000ea40008000a00 */
[----:B--2---:R2:W5:Y:S01]  /*0210*/  LDG.E R120, desc[UR4][R120.64] ;  /* 0x0000000478787981 */ /* 0x004562000c1e1900 */
[----:B------:R-:W-:Y:S05]  /*0220*/  BRA `(.L_x_2) ;  /* 0x0000000000087947 */ /* 0x000fea0003800000 */
.L_x_3:
[----:B------:R-:W2:Y:S02]  /*0230*/  LDCU UR4, c[0x0][0x8a0] ;  /* 0x00011400ff0477ac */ /* 0x000ea40008000800 */
[----:B--2---:R-:W-:Y:S02]  /*0240*/  MOV R120, UR4 ;  /* 0x0000000400787c02 */ /* 0x004fe40008000f00 */
.L_x_2:
[----:B-1----:R-:W-:Y:S01]  /*0250*/  IMAD.U32 R3, RZ, RZ, UR18 ;  /* 0x00000012ff037e24 */ /* 0x002fe2000f8e00ff */
[----:B------:R-:W-:Y:S04]  /*0260*/  BSSY.RECONVERGENT B0, `(.L_x_4) ;  /* 0x000000c000007945 */ /* 0x000fe80003800200 */
[C---:B------:R-:W-:Y:S02]  /*0270*/  ISETP.NE.OR P1, PT, R3.reuse, 0x1, !P3 ;  /* 0x000000010300780c */ /* 0x040fe40005f25670 */
[----:B------:R-:W-:-:S11]  /*0280*/  ISETP.NE.OR P0, PT, R3, 0x3, !P3 ;  /* 0x000000030300780c */ /* 0x000fd60005f05670 */
[----:B------:R-:W-:Y:S05]  /*0290*/  @P1 BRA `(.L_x_5) ;  /* 0x0000000000201947 */ /* 0x000fea0003800000 */
[----:B------:R-:W1:Y:S02]  /*02a0*/  LDCU.64 UR4, c[0x0][0x348] ;  /* 0x00006900ff0477ac */ /* 0x000e640008000a00 */
[----:B-1----:R-:W-:Y:S02]  /*02b0*/  UIADD3 UR6, UP1, UPT, UR4, 0x80, URZ ;  /* 0x0000008004067890 */ /* 0x002fe4000ff3e0ff */
[----:B------:R-:W-:Y:S02]  /*02c0*/  UIADD3 UR4, UP0, UPT, UR4, 0x180, URZ ;  /* 0x0000018004047890 */ /* 0x000fe4000ff1e0ff */
[----:B------:R-:W-:Y:S02]  /*02d0*/  UIADD3.X UR7, UPT, UPT, URZ, UR5, URZ, UP1, !UPT ;  /* 0x00000005ff077290 */ /* 0x000fe40008ffe4ff */
[----:B------:R-:W-:-:S07]  /*02e0*/  UIADD3.X UR5, UPT, UPT, URZ, UR5, URZ, UP0, !UPT ;  /* 0x00000005ff057290 */ /* 0x000fce00087fe4ff */
[----:B------:R1:W-:Y:S02]  /*02f0*/  UTMACCTL.PF [UR6] ;  /* 0x00000000060079b9 */ /* 0x0003e40008040000 */
[----:B------:R1:W-:Y:S02]  /*0300*/  UTMACCTL.PF [UR4] ;  /* 0x00000000040079b9 */ /* 0x0003e40008040000 */
[----:B-1----:R-:W-:Y:S01]  /*0310*/  NOP ;  /* 0x0000000000007918 */ /* 0x002fe20000000000 */
.L_x_5:
[----:B------:R-:W-:Y:S05]  /*0320*/  BSYNC.RECONVERGENT B0 ;  /* 0x0000000000007941 */ /* 0x000fea0003800200 */
.L_x_4:
[----:B------:R-:W-:Y:S04]  /*0330*/  BSSY.RECONVERGENT B0, `(.L_x_6) ;  /* 0x000000a000007945 */ /* 0x000fe80003800200 */
        /* <DEDUP_REMOVED lines=9> */
.L_x_7:
[----:B------:R-:W-:Y:S05]  /*03d0*/  BSYNC.RECONVERGENT B0 ;  /* 0x0000000000007941 */ /* 0x000fea0003800200 */
.L_x_6:
[----:B------:R-:W1:Y:S01]  /*03e0*/  LDCU.64 UR4, c[0x0][0x888] ;  /* 0x00011100ff0477ac */ /* 0x000e620008000a00 */
[----:B------:R-:W-:Y:S02]  /*03f0*/  UISETP.EQ.U32.AND UP1, UPT, UR8, URZ, UPT ;  /* 0x000000ff0800728c */ /* 0x000fe4000bf22070 */
[----:B------:R-:W-:Y:S02]  /*0400*/  UPLOP3.LUT UP3, UPT, UPT, UPT, UPT, 0x80, 0x8 ;  /* 0x000000000008789c */ /* 0x000fe40003f6f070 */
[----:B-1----:R-:W-:-:S04]  /*0410*/  UISETP.NE.U32.AND UP0, UPT, UR4, URZ, UPT ;  /* 0x000000ff0400728c */ /* 0x002fc8000bf05070 */
[----:B------:R-:W-:-:S04]  /*0420*/  UISETP.NE.AND.EX UP2, UPT, UR5, URZ, UPT, UP0 ;  /* 0x000000ff0500728c */ /* 0x000fc8000bf45300 */
[----:B------:R-:W-:-:S04]  /*0430*/  UISETP.EQ.OR.EX UP4, UPT, UR9, URZ, !UP2, UP1 ;  /* 0x000000ff0900728c */ /* 0x000fc8000d782710 */
[----:B------:R-:W-:-:S05]  /*0440*/  UP2UR UR61, UPR, URZ, 0x10 ;  /* 0x00000010ff3d7883 */ /* 0x000fca0008000000 */
[----:B------:R-:W-:Y:S07]  /*0450*/  BRA.U !UP4, `(.L_x_8) ;  /* 0x000000010c207547 */ /* 0x000fee000b800000 */
[----:B------:R-:W-:Y:S01]  /*0460*/  UISETP.NE.U32.AND UP1, UPT, UR8, URZ, UPT ;  /* 0x000000ff0800728c */ /* 0x000fe2000bf25070 */
[----:B-----5:R-:W-:Y:S01]  /*0470*/  FSETP.NEU.AND P0, PT, R123, RZ, PT ;  /* 0x000000ff7b00720b */ /* 0x020fe20003f0d000 */
[----:B------:R-:W-:Y:S02]  /*0480*/  USEL UR4, URZ, 0xffffffff, UP2 ;  /* 0xffffffffff047887 */ /* 0x000fe40009000000 */
[----:B------:R-:W-:-:S10]  /*0490*/  UISETP.NE.AND.EX UP1, UPT, UR9, URZ, UPT, UP1 ;  /* 0x000000ff0900728c */ /* 0x000fd4000bf25310 */
[----:B------:R-:W-:Y:S01]  /*04a0*/  VOTEU.ANY UP0, P0 ;  /* 0x0000000000ff7886 */ /* 0x000fe20000000100 */
[----:B------:R-:W-:-:S04]  /*04b0*/  @!UP1 USEL UR4, URZ, 0xffffffff, UP0 ;  /* 0xffffffffff049887 */ /* 0x000fc80008000000 */
[----:B------:R-:W-:-:S04]  /*04c0*/  ULOP3.LUT UR4, UR4, 0x1, URZ, 0xc0, !UPT ;  /* 0x0000000104047892 */ /* 0x000fc8000f8ec0ff */
[----:B------:R-:W-:-:S11]  /*04d0*/  UISETP.NE.U32.AND UP3, UPT, UR4, 0x1, UPT ;  /* 0x000000010400788c */ /* 0x000fd6000bf65070 */
.L_x_8:
[----:B------:R-:W1:Y:S01]  /*04e0*/  SHFL.IDX PT, R0, R237, RZ, 0x1f ;  /* 0x00001fffed007589 */ /* 0x000e6200000e0000 */
[----:B------:R-:W-:-:S04]  /*04f0*/  UISETP.NE.AND UP0, UPT, UR18, 0x2, UPT ;  /* 0x000000021200788c */ /* 0x000fc8000bf05270 */
[----:B------:R-:W-:Y:S01]  /*0500*/  USEL UR44, URZ, 0x1, UP0 ;  /* 0x00000001ff2c7887 */ /* 0x000fe20008000000 */
[----:B-1----:R-:W-:-:S13]  /*0510*/  ISETP.NE.AND P0, PT, R0, RZ, PT ;  /* 0x000000ff0000720c */ /* 0x002fda0003f05270 */
[----:B------:R-:W-:Y:S05]  /*0520*/  @P0 BRA `(.L_x_9) ;  /* 0x0000000000380947 */ /* 0x000fea0003800000 */
[----:B------:R-:W1:Y:S01]  /*0530*/  S2UR UR4, SR_CgaCtaId ;  /* 0x00000000000479c3 */ /* 0x000e620000008800 */
[----:B------:R-:W-:Y:S01]  /*0540*/  UMOV UR5, 0x400 ;  /* 0x0000040000057882 */ /* 0x000fe20000000000 */
[----:B------:R-:W-:Y:S01]  /*0550*/  UMOV UR6, 0x1 ;  /* 0x0000000100067882 */ /* 0x000fe20000000000 */
[----:B------:R-:W-:Y:S01]  /*0560*/  ELECT P0, URZ, PT ;  /* 0x0000000000ff782f */ /* 0x000fe20003800000 */
[----:B------:R-:W-:-:S04]  /*0570*/  UIADD3 UR6, UPT, UPT, -UR6, 0x100000, URZ ;  /* 0x0010000006067890 */ /* 0x000fc8000fffe1ff */
[----:B------:R-:W-:Y:S02]  /*0580*/  USHF.L.U32 UR7, UR6, 0xb, URZ ;  /* 0x0000000b06077899 */ /* 0x000fe400080006ff */
[----:B------:R-:W-:Y:S02]  /*0590*/  USHF.L.U32 UR6, UR6, 0x1, URZ ;  /* 0x0000000106067899 */ /* 0x000fe400080006ff */
[----:B-1----:R-:W-:Y:S01]  /*05a0*/  ULEA UR4, UR4, UR5, 0x18 ;  /* 0x0000000504047291 */ /* 0x002fe2000f8ec0ff */
[----:B------:R-:W1:Y:S11]  /*05b0*/  FENCE.VIEW.ASYNC.S ;  /* 0x00000000000073c6 */ /* 0x000e760000000000 */
[----:B-1----:R1:W3:Y:S01]  /*05c0*/  SYNCS.EXCH.64 URZ, [UR4], UR6 ;  /* 0x0000000604ff75b2 */ /* 0x0022e20008000100 */
[----:B------:R1:W4:Y:S01]  /*05d0*/  SYNCS.EXCH.64 URZ, [UR4+0x10], UR6 ;  /* 0x0000100604ff75b2 */ /* 0x0003220008000100 */
[----:B------:R1:W1:Y:S01]  /*05e0*/  SYNCS.EXCH.64 URZ, [UR4+0x8], UR6 ;  /* 0x0000080604ff75b2 */ /* 0x0002620008000100 */
[----:B------:R1:W1:Y:S01]  /*05f0*/  SYNCS.EXCH.64 URZ, [UR4+0x18], UR6 ;  /* 0x0000180604ff75b2 */ /* 0x0002620008000100 */
[----:B------:R-:W-:Y:S01]  /*0600*/  NOP ;  /* 0x0000000000007918 */ /* 0x000fe20000000000 */
.L_x_9:
[----:B------:R-:W2:Y:S01]  /*0610*/  SHFL.IDX PT, R0, R237, RZ, 0x1f ;  /* 0x00001fffed007589 */ /* 0x000ea200000e0000 */
[----:B------:R-:W-:Y:S01]  /*0620*/  NOP ;  /* 0x0000000000007918 */ /* 0x000fe20000000000 */
[----:B--2---:R-:W-:-:S13]  /*0630*/  ISETP.NE.AND P0, PT, R0, 0x1, PT ;  /* 0x000000010000780c */ /* 0x004fda0003f05270 */
[----:B------:R-:W-:Y:S05]  /*0640*/  @P0 BRA `(.L_x_10) ;  /* 0x0000000000400947 */ /* 0x000fea0003800000 */
[----:B-1----:R-:W1:Y:S01]  /*0650*/  S2UR UR4, SR_CgaCtaId ;  /* 0x00000000000479c3 */ /* 0x002e620000008800 */
[----:B------:R-:W-:Y:S01]  /*0660*/  UMOV UR5, 0x400 ;  /* 0x0000040000057882 */ /* 0x000fe20000000000 */
[----:B------:R-:W-:Y:S01]  /*0670*/  UMOV UR8, 0x20 ;  /* 0x0000002000087882 */ /* 0x000fe20000000000 */
[----:B------:R-:W-:Y:S01]  /*0680*/  UMOV UR6, 0x80 ;  /* 0x0000008000067882 */ /* 0x000fe20000000000 */
[----:B------:R-:W-:-:S04]  /*0690*/  UIADD3 UR8, UPT, UPT, -UR8, 0x100000, URZ ;  /* 0x0010000008087890 */ /* 0x000fc8000fffe1ff */
[----:B------:R-:W-:Y:S02]  /*06a0*/  USHF.L.U32 UR9, UR8, 0xb, URZ ;  /* 0x0000000b08097899 */ /* 0x000fe400080006ff */
[----:B------:R-:W-:Y:S02]  /*06b0*/  USHF.L.U32 UR8, UR8, 0x1, URZ ;  /* 0x0000000108087899 */ /* 0x000fe400080006ff */
[----:B------:R-:W-:-:S04]  /*06c0*/  UIADD3 UR6, UPT, UPT, -UR6, 0x100000, URZ ;  /* 0x0010000006067890 */ /* 0x000fc8000fffe1ff */
[----:B------:R-:W-:Y:S02]  /*06d0*/  USHF.L.U32 UR7, UR6, 0xb, URZ ;  /* 0x0000000b06077899 */ /* 0x000fe400080006ff */
[----:B------:R-:W-:Y:S01]  /*06e0*/  USHF.L.U32 UR6, UR6, 0x1, URZ ;  /* 0x0000000106067899 */ /* 0x000fe200080006ff */
[----:B------:R-:W-:Y:S01]  /*06f0*/  ELECT P0, URZ, PT ;  /* 0x0000000000ff782f */ /* 0x000fe20003800000 */
[----:B-1----:R-:W-:Y:S01]  /*0700*/  ULEA UR4, UR4, UR5, 0x18 ;  /* 0x0000000504047291 */ /* 0x002fe2000f8ec0ff */
[----:B------:R-:W1:Y:S11]  /*0710*/  FENCE.VIEW.ASYNC.S ;  /* 0x00000000000073c6 */ /* 0x000e760000000000 */
[----:B-1----:R2:W1:Y:S01]  /*0720*/  SYNCS.EXCH.64 URZ, [UR4+0x20], UR8 ;  /* 0x0000200804ff75b2 */ /* 0x0024620008000100 */
[----:B------:R2:W1:Y:S02]  /*0730*/  SYNCS.EXCH.64 URZ, [UR4+0x28], UR6 ;  /* 0x0000280604ff75b2 */ /* 0x0004640008000100 */
[----:B--2---:R-:W-:Y:S01]  /*0740*/  NOP ;  /* 0x0000000000007918 */ /* 0x004fe20000000000 */
.L_x_10:
[----:B------:R-:W2:Y:S01]  /*0750*/  SHFL.IDX PT, R0, R237, RZ, 0x1f ;  /* 0x00001fffed007589 */ /* 0x000ea200000e0000 */
[----:B------:R-:W-:Y:S01]  /*0760*/  NOP ;  /* 0x0000000000007918 */ /* 0x000fe20000000000 */
[----:B--2---:R-:W-:-:S13]  /*0770*/  ISETP.NE.AND P0, PT, R0, 0x3, PT ;  /* 0x000000030000780c */ /* 0x004fda0003f05270 */
[----:B------:R-:W-:Y:S05]  /*0780*/  @P0 BRA `(.L_x_11) ;  /* 0x0000000000300947 */ /* 0x000fea0003800000 */
[----:B-1----:R-:W1:Y:S01]  /*0790*/  S2UR UR4, SR_CgaCtaId ;  /* 0x00000000000479c3 */ /* 0x002e620000008800 */
[----:B------:R-:W-:Y:S01]  /*07a0*/  UMOV UR6, 0x400 ;  /* 0x0000040000067882 */ /* 0x000fe20000000000 */
[----:B------:R-:W-:Y:S01]  /*07b0*/  UMOV UR5, 0x20 ;  /* 0x0000002000057882 */ /* 0x000fe20000000000 */
[----:B------:R-:W-:Y:S01]  /*07c0*/  ELECT P0, URZ, PT ;  /* 0x0000000000ff782f */ /* 0x000fe20003800000 */
[----:B-1----:R-:W-:Y:S02]  /*07d0*/  ULEA UR6, UR4, UR6, 0x18 ;  /* 0x0000000604067291 */ /* 0x002fe4000f8ec0ff */
[----:B------:R-:W-:-:S04]  /*07e0*/  UIADD3 UR4, UPT, UPT, -UR5, 0x100000, URZ ;  /* 0x0010000005047890 */ /* 0x000fc8000fffe1ff */
[----:B------:R-:W-:Y:S02]  /*07f0*/  USHF.L.U32 UR5, UR4, 0xb, URZ ;  /* 0x0000000b04057899 */ /* 0x000fe400080006ff */
[----:B------:R-:W-:Y:S01]  /*0800*/  USHF.L.U32 UR4, UR4, 0x1, URZ ;  /* 0x0000000104047899 */ /* 0x000fe200080006ff */
[----:B------:R-:W1:Y:S11]  /*0810*/  FENCE.VIEW.ASYNC.S ;  /* 0x00000000000073c6 */ /* 0x000e760000000000 */
[----:B-1----:R2:W1:Y:S01]  /*0820*/  SYNCS.EXCH.64 URZ, [UR6+0x30], UR4 ;  /* 0x0000300406ff75b2 */ /* 0x0024620008000100 */
[----:B------:R2:W1:Y:S02]  /*0830*/  SYNCS.EXCH.64 URZ, [UR6+0x38], UR4 ;  /* 0x0000380406ff75b2 */ /* 0x0004640008000100 */
[----:B--2---:R-:W-:Y:S01]  /*0840*/  NOP ;  /* 0x0000000000007918 */ /* 0x004fe20000000000 */
.L_x_11:
[----:B------:R-:W2:Y:S01]  /*0850*/  SHFL.IDX PT, R0, R237, RZ, 0x1f ;  /* 0x00001fffed007589 */ /* 0x000ea200000e0000 */
[----:B------:R-:W-:Y:S01]  /*0860*/  NOP ;  /* 0x0000000000007918 */ /* 0x000fe20000000000 */
[----:B--2---:R-:W-:-:S13]  /*0870*/  ISETP.NE.AND P0, PT, R0, 0x4, PT ;  /* 0x000000040000780c */ /* 0x004fda0003f05270 */
[----:B------:R-:W-:Y:S05]  /*0880*/  @P0 BRA `(.L_x_12) ;  /* 0x00000000004c0947 */ /* 0x000fea0003800000 */
[----:B-1----:R-:W1:Y:S01]  /*0890*/  S2UR UR6, SR_CgaCtaId ;  /* 0x00000000000679c3 */ /* 0x002e620000008800 */
[----:B------:R-:W-:Y:S01]  /*08a0*/  UMOV UR4, 0x100 ;  /* 0x0000010000047882 */ /* 0x000fe20000000000 */
[----:B------:R-:W-:Y:S01]  /*08b0*/  UMOV UR5, 0x400 ;  /* 0x0000040000057882 */ /* 0x000fe20000000000 */
[----:B------:R-:W-:Y:S01]  /*08c0*/  USEL UR4, UR4, 0xe0, UP3 ;  /* 0x000000e004047887 */ /* 0x000fe20009800000 */
[----:B------:R-:W-:Y:S01]  /*08d0*/  UMOV UR8, 0x1 ;  /* 0x0000000100087882 */ /* 0x000fe20000000000 */
[----:B------:R-:W-:Y:S01]  /*08e0*/  ELECT P0, URZ, PT ;  /* 0x0000000000ff782f */ /* 0x000fe20003800000 */
[----:B------:R-:W-:-:S04]  /*08f0*/  UIADD3 UR8, UPT, UPT, -UR8, 0x100000, URZ ;  /* 0x0010000008087890 */ /* 0x000fc8000fffe1ff */
[----:B------:R-:W-:Y:S02]  /*0900*/  USHF.L.U32 UR9, UR8, 0xb, URZ ;  /* 0x0000000b08097899 */ /* 0x000fe400080006ff */
[----:B------:R-:W-:Y:S02]  /*0910*/  USHF.L.U32 UR8, UR8, 0x1, URZ ;  /* 0x0000000108087899 */ /* 0x000fe400080006ff */
[----:B-1----:R-:W-:Y:S02]  /*0920*/  ULEA UR6, UR6, UR5, 0x18 ;  /* 0x0000000506067291 */ /* 0x002fe4000f8ec0ff */
[----:B------:R-:W-:-:S04]  /*0930*/  UIADD3 UR4, UPT, UPT, -UR4, 0x100000, URZ ;  /* 0x0010000004047890 */ /* 0x000fc8000fffe1ff */
[----:B------:R-:W-:Y:S02]  /*0940*/  USHF.L.U32 UR5, UR4, 0xb, URZ ;  /* 0x0000000b04057899 */ /* 0x000fe400080006ff */
[----:B------:R-:W-:Y:S01]  /*0950*/  USHF.L.U32 UR4, UR4, 0x1, URZ ;  /* 0x0000000104047899 */ /* 0x000fe200080006ff */
[----:B------:R-:W1:Y:S03]  /*0960*/  FENCE.VIEW.ASYNC.S ;  /* 0x00000000000073c6 */ /* 0x000e660000000000 */
[----:B-1----:R2:W1:Y:S08]  /*0970*/  SYNCS.EXCH.64 URZ, [UR6+0x40], UR8 ;  /* 0x0000400806ff75b2 */ /* 0x0024700008000100 */
[----:B------:R2:W1:Y:S01]  /*0980*/  SYNCS.EXCH.64 URZ, [UR6+0x50], UR4 ;  /* 0x0000500406ff75b2 */ /* 0x0004620008000100 */
[----:B------:R2:W1:Y:S01]  /*0990*/  SYNCS.EXCH.64 URZ, [UR6+0x48], UR8 ;  /* 0x0000480806ff75b2 */ /* 0x0004620008000100 */
[----:B------:R2:W1:Y:S02]  /*09a0*/  SYNCS.EXCH.64 URZ, [UR6+0x58], UR4 ;  /* 0x0000580406ff75b2 */ /* 0x0004640008000100 */
[----:B--2---:R-:W-:Y:S01]  /*09b0*/  NOP ;  /* 0x0000000000007918 */ /* 0x004fe20000000000 */
.L_x_12:
        /* <DEDUP_REMOVED lines=18> */
[----:B------:R2:W1:Y:S01]  /*0ae0*/  SYNCS.EXCH.64 URZ, [UR4+0x80], UR6 ;  /* 0x0000800604ff75b2 */ /* 0x0004620008000100 */
[----:B------:R2:W1:Y:S01]  /*0af0*/  SYNCS.EXCH.64 URZ, [UR4+0x68], UR8 ;  /* 0x0000680804ff75b2 */ /* 0x0004620008000100 */
[----:B------:R2:W1:Y:S01]  /*0b00*/  SYNCS.EXCH.64 URZ, [UR4+0x88], UR6 ;  /* 0x0000880604ff75b2 */ /* 0x0004620008000100 */
[----:B------:R2:W1:Y:S01]  /*0b10*/  SYNCS.EXCH.64 URZ, [UR4+0x70], UR8 ;  /* 0x0000700804ff75b2 */ /* 0x0004620008000100 */
[----:B------:R2:W1:Y:S01]  /*0b20*/  SYNCS.EXCH.64 URZ, [UR4+0x90], UR6 ;  /* 0x0000900604ff75b2 */ /* 0x0004620008000100 */
[----:B------:R2:W1:Y:S01]  /*0b30*/  SYNCS.EXCH.64 URZ, [UR4+0x78], UR8 ;  /* 0x0000780804ff75b2 */ /* 0x0004620008000100 */
[----:B------:R2:W1:Y:S02]  /*0b40*/  SYNCS.EXCH.64 URZ, [UR4+0x98], UR6 ;  /* 0x0000980604ff75b2 */ /* 0x0004640008000100 */
[----:B--2---:R-:W-:Y:S01]  /*0b50*/  NOP ;  /* 0x0000000000007918 */ /* 0x004fe20000000000 */
.L_x_13:
[----:B------:R-:W2:Y:S01]  /*0b60*/  SHFL.IDX PT, R0, R237, RZ, 0x1f ;  /* 0x00001fffed007589 */ /* 0x000ea200000e0000 */
[----:B------:R-:W1:Y:S01]  /*0b70*/  S2UR UR46, SR_CTAID.X ;  /* 0x00000000002e79c3 */ /* 0x000e620000002500 */
[----:B------:R-:W-:-:S07]  /*0b80*/  NOP ;  /* 0x0000000000007918 */ /* 0x000fce0000000000 */
[----:B------:R-:W1:Y:S01]  /*0b90*/  S2UR UR47, SR_CTAID.Y ;  /* 0x00000000002f79c3 */ /* 0x000e620000002600 */
[----:B--2---:R-:W-:-:S13]  /*0ba0*/  ISETP.NE.AND P0, PT, R0, 0x3, PT ;  /* 0x000000030000780c */ /* 0x004fda0003f05270 */
[----:B-1----:R-:W-:Y:S05]  /*0bb0*/  @P0 BRA `(.L_x_14) ;  /* 0x0000000000380947 */ /* 0x002fea0003800000 */
        /* <DEDUP_REMOVED lines=9> */
[----:B-1----:R1:W2:Y:S01]  /*0c50*/  SYNCS.EXCH.64 URZ, [UR4+0xa0], UR6 ;  /* 0x0000a00604ff75b2 */ /* 0x0022a20008000100 */
[----:B------:R1:W1:Y:S01]  /*0c60*/  SYNCS.EXCH.64 URZ, [UR4+0xb0], UR6 ;  /* 0x0000b00604ff75b2 */ /* 0x0002620008000100 */
[----:B------:R1:W1:Y:S01]  /*0c70*/  SYNCS.EXCH.64 URZ, [UR4+0xa8], UR6 ;  /* 0x0000a80604ff75b2 */ /* 0x0002620008000100 */
[----:B------:R1:W1:Y:S01]  /*0c80*/  SYNCS.EXCH.64 URZ, [UR4+0xb8], UR6 ;  /* 0x0000b80604ff75b2 */ /* 0x0002620008000100 */
[----:B------:R-:W-:Y:S01]  /*0c90*/  NOP ;  /* 0x0000000000007918 */ /* 0x000fe20000000000 */
.L_x_14:
[----:B------:R-:W-:-:S05]  /*0ca0*/  CS2R.32 R2, SR_CgaSize ;  /* 0x0000000000027805 */ /* 0x000fca0000008a00 */
[----:B------:R-:W-:-:S05]  /*0cb0*/  IMAD R2, R2, -0xa0, RZ ;  /* 0xffffff6002027824 */ /* 0x000fca00078e02ff */
[----:B------:R-:W-:-:S14]  /*0cc0*/  R2UR UR5, R2 ;  /* 0x00000000020572ca */ /* 0x000fdc00000e0000 */
[----:B------:R-:W3:Y:S01]  /*0cd0*/  LDCU UR5, c[0x0][UR5+0x2b0] ;  /* 0x00005600050577ac */ /* 0x000ee20008000800 */
[----:B------:R-:W-:Y:S01]  /*0ce0*/  I2FP.F32.U32 R2, UR46 ;  /* 0x0000002e00027c45 */ /* 0x000fe20008201000 */
[----:B------:R-:W-:Y:S01]  /*0cf0*/  NOP ;  /* 0x0000000000007918 */ /* 0x000fe20000000000 */
[----:B------:R-:W-:Y:S02]  /*0d00*/  I2FP.F32.U32 R0, UR47 ;  /* 0x0000002f00007c45 */ /* 0x000fe40008201000 */
[----:B------:R-:W-:-:S06]  /*0d10*/  RPCMOV.32 Rpc.LO, R2 ;  /* 0x0000000200007352 */ /* 0x000fcc0000000000 */
[----:B------:R-:W-:-:S05]  /*0d20*/  CS2R.32 R2, SR_CgaSize ;  /* 0x0000000000027805 */ /* 0x000fca0000008a00 */
[----:B------:R-:W-:-:S05]  /*0d30*/  IMAD R2, R2, -0xa0, RZ ;  /* 0xffffff6002027824 */ /* 0x000fca00078e02ff */
[----:B-1----:R-:W-:Y:S02]  /*0d40*/  R2UR UR4, R2 ;  /* 0x00000000020472ca */ /* 0x002fe400000e0000 */
[----:B------:R-:W-:-:S12]  /*0d50*/  RPCMOV.32 R2, Rpc.LO ;  /* 0x0000000000027353 */ /* 0x000fd80000000000 */
[----:B------:R-:W1:Y:S01]  /*0d60*/  LDCU UR4, c[0x0][UR4+0x2b4] ;  /* 0x00005680040477ac */ /* 0x000e620008000800 */
[----:B------:R-:W1:Y:S01]  /*0d70*/  S2UR UR36, SR_CTAID.Z ;  /* 0x00000000002479c3 */ /* 0x000e620000002700 */
[----:B------:R-:W4:Y:S01]  /*0d80*/  LDCU UR19, c[0x0][0xb24] ;  /* 0x00016480ff1377ac */ /* 0x000f220008000800 */
[----:B------:R-:W-:-:S06]  /*0d90*/  RPCMOV.32 Rpc.LO, R2 ;  /* 0x0000000200007352 */ /* 0x000fcc0000000000 */
[----:B------:R-:W-:-:S05]  /*0da0*/  CS2R.32 R2, SR_CgaSize ;  /* 0x0000000000027805 */ /* 0x000fca0000008a00 */
[----:B------:R-:W-:-:S05]  /*0db0*/  IMAD R2, R2, -0xa0, RZ ;  /* 0xffffff6002027824 */ /* 0x000fca00078e02ff */
[----:B------:R-:W-:Y:S02]  /*0dc0*/  R2UR UR60, R2 ;  /* 0x00000000023c72ca */ /* 0x000fe400000e0000 */
[----:B------:R-:W-:-:S12]  /*0dd0*/  RPCMOV.32 R2, Rpc.LO ;  /* 0x0000000000027353 */ /* 0x000fd80000000000 */
[----:B------:R-:W2:Y:S01]  /*0de0*/  LDCU UR60, c[0x0][UR60+0x2a0] ;  /* 0x000054003c3c77ac */ /* 0x000ea20008000800 */
[----:B------:R-:W-:-:S06]  /*0df0*/  RPCMOV.32 Rpc.LO, R2 ;  /* 0x0000000200007352 */ /* 0x000fcc0000000000 */
[----:B------:R-:W-:-:S05]  /*0e00*/  CS2R.32 R2, SR_CgaSize ;  /* 0x0000000000027805 */ /* 0x000fca0000008a00 */
[----:B------:R-:W-:-:S05]  /*0e10*/  IMAD R2, R2, -0xa0, RZ ;  /* 0xffffff6002027824 */ /* 0x000fca00078e02ff */
[----:B------:R-:W-:Y:S02]  /*0e20*/  R2UR UR57, R2 ;  /* 0x00000000023972ca */ /* 0x000fe400000e0000 */
[----:B------:R-:W-:-:S12]  /*0e30*/  RPCMOV.32 R2, Rpc.LO ;  /* 0x0000000000027353 */ /* 0x000fd80000000000 */
[----:B------:R-:W2:Y:S01]  /*0e40*/  LDCU UR57, c[0x0][UR57+0x2a4] ;  /* 0x00005480393977ac */ /* 0x000ea20008000800 */
[----:B---3--:R-:W-:Y:S01]  /*0e50*/  FMUL R2, R2, UR5 ;  /* 0x0000000502027c20 */ /* 0x008fe20008400000 */
[----:B-1----:R-:W-:-:S05]  /*0e60*/  FMUL R0, R0, UR4 ;  /* 0x0000000400007c20 */ /* 0x002fca0008400000 */
[----:B------:R-:W1:Y:S01]  /*0e70*/  F2I.U32.TRUNC.NTZ R2, R2 ;  /* 0x0000000200027305 */ /* 0x000e62000020f000 */
[----:B----4-:R-:W-:-:S07]  /*0e80*/  UISETP.GE.AND UP0, UPT, UR19, 0x1, UPT ;  /* 0x000000011300788c */ /* 0x010fce000bf06270 */
[----:B------:R-:W3:Y:S01]  /*0e90*/  F2I.U32.TRUNC.NTZ R0, R0 ;  /* 0x0000000000007305 */ /* 0x000ee2000020f000 */
[----:B-1----:R-:W-:Y:S02]  /*0ea0*/  R2UR UR4, R2 ;  /* 0x00000000020472ca */ /* 0x002fe400000e0000 */
[----:B---3--:R-:W-:-:S11]  /*0eb0*/  R2UR UR6, R0 ;  /* 0x00000000000672ca */ /* 0x008fd600000e0000 */
[----:B------:R-:W-:-:S04]  /*0ec0*/  UIADD3 UR5, UPT, UPT, -UR4, URZ, URZ ;  /* 0x000000ff04057290 */ /* 0x000fc8000fffe1ff */
[----:B--2---:R-:W-:Y:S02]  /*0ed0*/  UIMAD UR60, UR60, UR5, UR46 ;  /* 0x000000053c3c72a4 */ /* 0x004fe4000f8e022e */
[----:B------:R-:W-:-:S04]  /*0ee0*/  UIADD3 UR4, UPT, UPT, -UR6, URZ, URZ ;  /* 0x000000ff06047290 */ /* 0x000fc8000fffe1ff */
[----:B------:R-:W-:Y:S01]  /*0ef0*/  UIMAD UR57, UR57, UR4, UR47 ;  /* 0x00000004393972a4 */ /* 0x000fe2000f8e022f */
[----:B------:R-:W-:Y:S06]  /*0f00*/  BAR.SYNC.DEFER_BLOCKING 0x0 ;  /* 0x0000000000007b1d */ /* 0x000fec0000010000 */
[----:B------:R-:W-:Y:S05]  /*0f10*/  BRA.U !UP0, `(.L_x_15) ;  /* 0x0000000108d47547 */ /* 0x000fea000b800000 */
[----:B------:R-:W1:Y:S01]  /*0f20*/  LDCU.128 UR20, c[0x0][0xb10] ;  /* 0x00016200ff1477ac */ /* 0x000e620008000c00 */
[----:B------:R-:W2:Y:S01]  /*0f30*/  LDCU UR6, c[0x0][0x370] ;  /* 0x00006e00ff0677ac */ /* 0x000ea20008000800 */
[----:B------:R-:W3:Y:S01]  /*0f40*/  LDCU UR4, c[0x0][0x374] ;  /* 0x00006e80ff0477ac */ /* 0x000ee20008000800 */
[----:B------:R-:W4:Y:S01]  /*0f50*/  LDCU UR24, c[0x0][0xb0c] ;  /* 0x00016180ff1877ac */ /* 0x000f220008000800 */
[----:B------:R-:W4:Y:S01]  /*0f60*/  LDCU UR5, c[0x0][0xb20] ;  /* 0x00016400ff0577ac */ /* 0x000f220008000800 */
[----:B------:R-:W4:Y:S01]  /*0f70*/  LDCU.64 UR16, c[0x0][0xb28] ;  /* 0x00016500ff1077ac */ /* 0x000f220008000a00 */
[----:B-1----:R-:W-:Y:S02]  /*0f80*/  UISETP.NE.AND UP0, UPT, UR22, 0x1, UPT ;  /* 0x000000011600788c */ /* 0x002fe4000bf05270 */
[----:B---3--:R-:W-:Y:S02]  /*0f90*/  UIMAD.WIDE.U32 UR8, UR4, UR23, URZ ;  /* 0x00000017040872a5 */ /* 0x008fe4000f8e00ff */
[----:B--2---:R-:W-:-:S02]  /*0fa0*/  UIMAD.WIDE.U32 UR10, UR6, UR20, URZ ;  /* 0x00000014060a72a5 */ /* 0x004fc4000f8e00ff */
[----:B----4-:R-:W-:Y:S02]  /*0fb0*/  UISETP.NE.AND UP1, UPT, UR24, 0x1, UPT ;  /* 0x000000011800788c */ /* 0x010fe4000bf25270 */
[----:B------:R-:W-:Y:S01]  /*0fc0*/  UISETP.NE.AND UP4, UPT, UR19, 0x1, UPT ;  /* 0x000000011300788c */ /* 0x000fe2000bf85270 */
[----:B------:R-:W-:Y:S02]  /*0fd0*/  UMOV UR8, UR9 ;  /* 0x0000000900087c82 */ /* 0x000fe40008000000 */
[----:B------:R-:W-:Y:S01]  /*0fe0*/  UMOV UR10, UR11 ;  /* 0x0000000b000a7c82 */ /* 0x000fe20008000000 */
[----:B------:R-:W-:Y:S02]  /*0ff0*/  @UP0 USHF.R.U32.HI UR4, URZ, UR5, UR8 ;  /* 0x00000005ff040299 */ /* 0x000fe40008011608 */
[----:B------:R-:W-:Y:S02]  /*1000*/  UIMAD.WIDE.U32 UR12, UR47, UR23, URZ ;  /* 0x000000172f0c72a5 */ /* 0x000fe4000f8e00ff */
[----:B------:R-:W-:-:S02]  /*1010*/  UIMAD.WIDE.U32 UR8, UR4, UR16, URZ ;  /* 0x00000010040872a5 */ /* 0x000fc4000f8e00ff */
[----:B------:R-:W-:Y:S02]  /*1020*/  @UP1 USHF.R.U32.HI UR6, URZ, UR21, UR10 ;  /* 0x00000015ff061299 */ /* 0x000fe4000801160a */
[----:B------:R-:W-:Y:S02]  /*1030*/  UIMAD.WIDE.U32 UR14, UR46, UR20, URZ ;  /* 0x000000142e0e72a5 */ /* 0x000fe4000f8e00ff */
[----:B------:R-:W-:Y:S01]  /*1040*/  UIMAD.WIDE.U32 UR10, UR6, UR16, URZ ;  /* 0x00000010060a72a5 */ /* 0x000fe2000f8e00ff */
[----:B------:R-:W-:Y:S01]  /*1050*/  UMOV UR12, UR13 ;  /* 0x0000000d000c7c82 */ /* 0x000fe20008000000 */
[----:B------:R-:W-:Y:S01]  /*1060*/  UMOV UR8, UR9 ;  /* 0x0000000900087c82 */ /* 0x000fe20008000000 */
[----:B------:R-:W-:Y:S02]  /*1070*/  USHF.R.U32.HI UR12, URZ, UR5, UR12 ;  /* 0x00000005ff0c7299 */ /* 0x000fe4000801160c */
[----:B------:R-:W-:Y:S01]  /*1080*/  @UP4 USHF.R.U32.HI UR4, URZ, UR17, UR8 ;  /* 0x00000011ff044299 */ /* 0x000fe20008011608 */
[----:B------:R-:W-:Y:S01]  /*1090*/  UMOV UR14, UR15 ;  /* 0x0000000f000e7c82 */ /* 0x000fe20008000000 */
[----:B------:R-:W-:Y:S01]  /*10a0*/  UMOV UR10, UR11 ;  /* 0x0000000b000a7c82 */ /* 0x000fe20008000000 */
[----:B------:R-:W-:-:S02]  /*10b0*/  USHF.R.U32.HI UR14, URZ, UR21, UR14 ;  /* 0x00000015ff0e7299 */ /* 0x000fc4000801160e */
[----:B------:R-:W-:Y:S02]  /*10c0*/  USEL UR5, UR47, UR12, !UP0 ;  /* 0x0000000c2f057287 */ /* 0x000fe4000c000000 */
[----:B------:R-:W-:Y:S02]  /*10d0*/  @UP4 USHF.R.U32.HI UR6, URZ, UR17, UR10 ;  /* 0x00000011ff064299 */ /* 0x000fe4000801160a */
[----:B------:R-:W-:Y:S02]  /*10e0*/  UIMAD UR7, UR4, UR19, URZ ;  /* 0x00000013040772a4 */ /* 0x000fe4000f8e02ff */
[----:B------:R-:W-:Y:S02]  /*10f0*/  USEL UR4, UR46, UR14, !UP1 ;  /* 0x0000000e2e047287 */ /* 0x000fe4000c800000 */
[----:B------:R-:W-:Y:S02]  /*1100*/  UIMAD UR10, UR6, UR19, URZ ;  /* 0x00000013060a72a4 */ /* 0x000fe4000f8e02ff */
[----:B------:R-:W-:-:S02]  /*1110*/  UISETP.GE.AND UP0, UPT, UR5, UR7, UPT ;  /* 0x000000070500728c */ /* 0x000fc4000bf06270 */
[----:B------:R-:W-:Y:S02]  /*1120*/  UIMAD.WIDE.U32 UR8, UR5, UR16, URZ ;  /* 0x00000010050872a5 */ /* 0x000fe4000f8e00ff */
[----:B------:R-:W-:Y:S02]  /*1130*/  UISETP.GE.OR UP0, UPT, UR4, UR10, UP0 ;  /* 0x0000000a0400728c */ /* 0x000fe40008706670 */
[----:B------:R-:W-:Y:S02]  /*1140*/  UIMAD.WIDE.U32 UR10, UR4, UR16, URZ ;  /* 0x00000010040a72a5 */ /* 0x000fe4000f8e00ff */
[----:B------:R-:W-:Y:S01]  /*1150*/  UIADD3 UR10, UPT, UPT, -UR4, URZ, URZ ;  /* 0x000000ff040a7290 */ /* 0x000fe2000fffe1ff */
[----:B------:R-:W-:Y:S01]  /*1160*/  UMOV UR8, UR9 ;  /* 0x0000000900087c82 */ /* 0x000fe20008000000 */
[----:B------:R-:W-:Y:S02]  /*1170*/  UIADD3 UR9, UPT, UPT, -UR5, URZ, URZ ;  /* 0x000000ff05097290 */ /* 0x000fe4000fffe1ff */
[----:B------:R-:W-:-:S03]  /*1180*/  USHF.R.U32.HI UR8, URZ, UR17, UR8 ;  /* 0x00000011ff087299 */ /* 0x000fc60008011608 */
[----:B------:R-:W-:Y:S01]  /*1190*/  @!UP0 UMOV UR7, UR11 ;  /* 0x0000000b00078c82 */ /* 0x000fe20008000000 */
[----:B------:R-:W-:Y:S02]  /*11a0*/  UIMAD UR47, UR22, UR9, UR47 ;  /* 0x00000009162f72a4 */ /* 0x000fe4000f8e022f */
[----:B------:R-:W-:Y:S02]  /*11b0*/  USEL UR8, UR5, UR8, !UP4 ;  /* 0x0000000805087287 */ /* 0x000fe4000e000000 */
[----:B------:R-:W-:Y:S02]  /*11c0*/  @!UP0 USHF.R.U32.HI UR7, URZ, UR17, UR7 ;  /* 0x00000011ff078299 */ /* 0x000fe40008011607 */
[----:B------:R-:W-:Y:S02]  /*11d0*/  UIADD3 UR9, UPT, UPT, -UR8, URZ, URZ ;  /* 0x000000ff08097290 */ /* 0x000fe4000fffe1ff */
[----:B------:R-:W-:Y:S02]  /*11e0*/  @!UP0 USEL UR7, UR4, UR7, !UP4 ;  /* 0x0000000704078287 */ /* 0x000fe4000e000000 */
[----:B------:R-:W-:-:S02]  /*11f0*/  UIMAD UR9, UR19, UR9, UR5 ;  /* 0x00000009130972a4 */ /* 0x000fc4000f8e0205 */
[----:B------:R-:W-:Y:S02]  /*1200*/  @!UP0 UIADD3 UR8, UPT, UPT, UR8, -UR7, URZ ;  /* 0x8000000708088290 */ /* 0x000fe4000fffe0ff */
[----:B------:R-:W-:Y:S02]  /*1210*/  @!UP0 UIMAD UR7, UR9, UR6, UR7 ;  /* 0x00000006090782a4 */ /* 0x000fe4000f8e0207 */
[----:B------:R-:W-:Y:S02]  /*1220*/  @!UP0 UIMAD UR5, UR8, UR19, UR4 ;  /* 0x00000013080582a4 */ /* 0x000fe4000f8e0204 */
[----:B------:R-:W-:Y:S02]  /*1230*/  UIMAD UR6, UR24, UR10, UR46 ;  /* 0x0000000a180672a4 */ /* 0x000fe4000f8e022e */
[----:B------:R-:W-:Y:S01]  /*1240*/  UIMAD UR47, UR5, UR22, UR47 ;  /* 0x00000016052f72a4 */ /* 0x000fe2000f8e022f */
[----:B------:R-:W-:Y:S02]  /*1250*/  @!UP0 UMOV UR4, UR7 ;  /* 0x0000000700048c82 */ /* 0x000fe40008000000 */
[----:B------:R-:W-:-:S12]  /*1260*/  UIMAD UR46, UR4, UR24, UR6 ;  /* 0x00000018042e72a4 */ /* 0x000fd8000f8e0206 */
.L_x_15:
[----:B------:R-:W1:Y:S01]  /*1270*/  LDCU UR4, c[0x0][0xb30] ;  /* 0x00016600ff0477ac */ /* 0x000e620008000800 */
[----:B------:R-:W2:Y:S01]  /*1280*/  S2UR UR5, SR_CgaCtaId ;  /* 0x00000000000579c3 */ /* 0x000ea20000008800 */
[----:B-1----:R-:W-:-:S09]  /*1290*/  UISETP.NE.AND UP0, UPT, UR4, 0x1, UPT ;  /* 0x000000010400788c */ /* 0x002fd2000bf05270 */
[----:B--2---:R-:W-:Y:S05]  /*12a0*/  BRA.U UP0, `(.L_x_16) ;  /* 0x0000000100447547 */ /* 0x004fea000b800000 */
[----:B------:R-:W1:Y:S01]  /*12b0*/  LDCU.128 UR12, c[0x0][0xb10] ;  /* 0x00016200ff0c77ac */ /* 0x000e620008000c00 */
[----:B------:R-:W2:Y:S01]  /*12c0*/  LDCU UR10, c[0x0][0xb0c] ;  /* 0x00016180ff0a77ac */ /* 0x000ea20008000800 */
[----:B------:R-:W3:Y:S01]  /*12d0*/  LDCU UR4, c[0x0][0xb20] ;  /* 0x00016400ff0477ac */ /* 0x000ee20008000800 */
[----:B-1----:R-:W-:Y:S02]  /*12e0*/  UIMAD.WIDE.U32 UR8, UR46, UR12, URZ ;  /* 0x0000000c2e0872a5 */ /* 0x002fe4000f8e00ff */
[----:B------:R-:W-:Y:S02]  /*12f0*/  UIMAD.WIDE.U32 UR6, UR47, UR15, URZ ;  /* 0x0000000f2f0672a5 */ /* 0x000fe4000f8e00ff */
[----:B--2---:R-:W-:Y:S02]  /*1300*/  UISETP.NE.AND UP1, UPT, UR10, 0x1, UPT ;  /* 0x000000010a00788c */ /* 0x004fe4000bf25270 */
[----:B------:R-:W-:Y:S01]  /*1310*/  UISETP.NE.AND UP0, UPT, UR14, 0x1, UPT ;  /* 0x000000010e00788c */ /* 0x000fe2000bf05270 */
[----:B------:R-:W-:-:S02]  /*1320*/  UMOV UR8, UR9 ;  /* 0x0000000900087c82 */ /* 0x000fc40008000000 */
[----:B------:R-:W-:Y:S01]  /*1330*/  UMOV UR6, UR7 ;  /* 0x0000000700067c82 */ /* 0x000fe20008000000 */
[----:B------:R-:W-:Y:S02]  /*1340*/  USHF.R.U32.HI UR8, URZ, UR13, UR8 ;  /* 0x0000000dff087299 */ /* 0x000fe40008011608 */
[----:B---3--:R-:W-:Y:S02]  /*1350*/  USHF.R.U32.HI UR4, URZ, UR4, UR6 ;  /* 0x00000004ff047299 */ /* 0x008fe40008011606 */
[----:B------:R-:W-:Y:S02]  /*1360*/  USEL UR6, UR46, UR8, !UP1 ;  /* 0x000000082e067287 */ /* 0x000fe4000c800000 */
[----:B------:R-:W-:-:S04]  /*1370*/  USEL UR4, UR47, UR4, !UP0 ;  /* 0x000000042f047287 */ /* 0x000fc8000c000000 */
[----:B------:R-:W-:Y:S02]  /*1380*/  UIADD3 UR7, UPT, UPT, UR6, -UR4, URZ ;  /* 0x8000000406077290 */ /* 0x000fe4000fffe0ff */
[----:B------:R-:W-:Y:S02]  /*1390*/  UIADD3 UR4, UPT, UPT, -UR6, UR4, URZ ;  /* 0x0000000406047290 */ /* 0x000fe4000fffe1ff */
[----:B------:R-:W-:Y:S02]  /*13a0*/  UIMAD UR47, UR7, UR14, UR47 ;  /* 0x0000000e072f72a4 */ /* 0x000fe4000f8e022f */
[----:B------:R-:W-:-:S12]  /*13b0*/  UIMAD UR46, UR4, UR10, UR46 ;  /* 0x0000000a042e72a4 */ /* 0x000fd8000f8e022e */
.L_x_16:
[----:B------:R-:W-:Y:S01]  /*13c0*/  BAR.SYNC.DEFER_BLOCKING 0x0 ;  /* 0x0000000000007b1d */ /* 0x000fe20000010000 */
[----:B------:R-:W-:Y:S01]  /*13d0*/  UISETP.NE.AND UP0, UPT, UR18, 0x2, UPT ;  /* 0x000000021200788c */ /* 0x000fe2000bf05270 */
[----:B------:R-:W-:Y:S02]  /*13e0*/  ISETP.NE.OR P3, PT, R3, 0x2, !P3 ;  /* 0x000000020300780c */ /* 0x000fe40005f65670 */
[----:B------:R-:W-:Y:S02]  /*13f0*/  LOP3.LUT R0, R229, 0x1f, RZ, 0xc0, !PT ;  /* 0x0000001fe5007812 */ /* 0x000fe400078ec0ff */
[----:B------:R-:W1:Y:S04]  /*1400*/  LDCU UR41, c[0x0][0xb24] ;  /* 0x00016480ff2977ac */ /* 0x000e680008000800 */
[----:B------:R-:W-:Y:S05]  /*1410*/  BRA.U UP0, `(.L_x_17) ;  /* 0x0000001100987547 */ /* 0x000fea000b800000 */
[----:B------:R-:W2:Y:S01]  /*1420*/  LDCU UR7, c[0x0][0x38c] ;  /* 0x00007180ff0777ac */ /* 0x000ea20008000800 */
[----:B------:R-:W-:Y:S01]  /*1430*/  PLOP3.LUT P1, PT, PT, PT, UP3, 0x80, 0x8 ;  /* 0x000000000008781c */ /* 0x000fe20003f2f038 */
[----:B------:R-:W-:Y:S01]  /*1440*/  IMAD.MOV.U32 R12, RZ, RZ, 0x1 ;  /* 0x00000001ff0c7424 */ /* 0x000fe200078e00ff */
[----:B------:R-:W-:Y:S02]  /*1450*/  ISETP.EQ.OR P2, PT, R0, RZ, P3 ;  /* 0x000000ff0000720c */ /* 0x000fe40001f42670 */
[----:B------:R-:W-:Y:S02]  /*1460*/  CS2R R10, SRZ ;  /* 0x00000000000a7805 */ /* 0x000fe4000001ff00 */
[----:B------:R-:W-:Y:S01]  /*1470*/  PLOP3.LUT P1, PT, P1, PT, PT, 0x8, 0x80 ;  /* 0x000000000080781c */ /* 0x000fe20000f2e170 */
[----:B------:R-:W-:Y:S01]  /*1480*/  IMAD.MOV.U32 R9, RZ, RZ, RZ ;  /* 0x000000ffff097224 */ /* 0x000fe200078e00ff */
[----:B------:R-:W3:Y:S01]  /*1490*/  LDCU UR42, c[0x0][0x370] ;  /* 0x00006e00ff2a77ac */ /* 0x000ee20008000800 */
[----:B------:R-:W-:Y:S01]  /*14a0*/  IMAD.MOV.U32 R8, RZ, RZ, 0x1 ;  /* 0x00000001ff087424 */ /* 0x000fe200078e00ff */
[----:B------:R-:W4:Y:S01]  /*14b0*/  LDCU.64 UR38, c[0x0][0x348] ;  /* 0x00006900ff2677ac */ /* 0x000f220008000a00 */
[----:B------:R-:W1:Y:S01]  /*14c0*/  LDCU UR40, c[0x0][0x374] ;  /* 0x00006e80ff2877ac */ /* 0x000e620008000800 */
[----:B--2---:R-:W-:-:S02]  /*14d0*/  UIADD3 UR6, UPT, UPT, UR7, 0xff, URZ ;  /* 0x000000ff07067890 */ /* 0x004fc4000fffe0ff */
[----:B------:R-:W-:Y:S02]  /*14e0*/  UIADD3 UR48, UPT, UPT, UR7, 0x1fe, URZ ;  /* 0x000001fe07307890 */ /* 0x000fe4000fffe0ff */
[----:B------:R-:W-:Y:S01]  /*14f0*/  USHF.R.S32.HI UR4, URZ, 0x1f, UR6 ;  /* 0x0000001fff047899 */ /* 0x000fe20008011406 */
[----:B------:R-:W-:-:S03]  /*1500*/  UMOV UR29, URZ ;  /* 0x000000ff001d7c82 */ /* 0x000fc60008000000 */
[----:B------:R-:W-:Y:S02]  /*1510*/  ULEA.HI UR4, UR4, UR6, URZ, 0x8 ;  /* 0x0000000604047291 */ /* 0x000fe4000f8f40ff */
[----:B------:R-:W-:Y:S02]  /*1520*/  UIADD3 UR6, UPT, UPT, UR7, -0x1, URZ ;  /* 0xffffffff07067890 */ /* 0x000fe4000fffe0ff */
[----:B------:R-:W-:Y:S02]  /*1530*/  USHF.R.S32.HI UR44, URZ, 0x8, UR4 ;  /* 0x00000008ff2c7899 */ /* 0x000fe40008011404 */
[----:B------:R-:W-:Y:S02]  /*1540*/  UISETP.GE.U32.AND UP1, UPT, UR6, -0x1ff, UPT ;  /* 0xfffffe010600788c */ /* 0x000fe4000bf26070 */
[----:B------:R-:W-:-:S04]  /*1550*/  UISETP.LT.U32.AND UP0, UPT, UR44, 0x2, UPT ;  /* 0x000000022c00788c */ /* 0x000fc8000bf01070 */
[----:B------:R-:W-:-:S04]  /*1560*/  USEL UR43, UR44, 0x2, UP0 ;  /* 0x000000022c2b7887 */ /* 0x000fc80008000000 */
[----:B------:R-:W-:Y:S02]  /*1570*/  UIADD3 UR30, UPT, UPT, UR43, -0x1, URZ ;  /* 0xffffffff2b1e7890 */ /* 0x000fe4000fffe0ff */
[----:B------:R-:W-:Y:S02]  /*1580*/  @UP1 UIADD3 UR30, UPT, UPT, UR43, URZ, URZ ;  /* 0x000000ff2b1e1290 */ /* 0x000fe4000fffe0ff */
[----:B------:R-:W-:Y:S02]  /*1590*/  UIADD3 UR45, UPT, UPT, UR44, -UR43, URZ ;  /* 0x8000002b2c2d7290 */ /* 0x000fe4000fffe0ff */
[----:B-1-34-:R-:W-:-:S12]  /*15a0*/  UIADD3 UR30, UPT, UPT, UR30, 0x1, URZ ;  /* 0x000000011e1e7890 */ /* 0x01afd8000fffe0ff */
.L_x_35:
[----:B------:R-:W-:Y:S01]  /*15b0*/  UISETP.NE.AND UP0, UPT, UR5, URZ, UPT ;  /* 0x000000ff0500728c */ /* 0x000fe2000bf05270 */
[----:B-1----:R-:W1:Y:S08]  /*15c0*/  S2UR UR5, SR_CgaCtaId ;  /* 0x00000000000579c3 */ /* 0x002e700000008800 */
[----:B------:R-:W-:Y:S05]  /*15d0*/  BRA.U UP0, `(.L_x_18) ;  /* 0x0000000100347547 */ /* 0x000fea000b800000 */
[----:B------:R-:W2:Y:S01]  /*15e0*/  S2R R0, SR_CgaCtaId ;  /* 0x0000000000007919 */ /* 0x000ea20000008800 */
[----:B------:R-:W-:Y:S02]  /*15f0*/  MOV R3, 0x400 ;  /* 0x0000040000037802 */ /* 0x000fe40000000f00 */
[----:B------:R-:W-:Y:S02]  /*1600*/  SHF.L.U32 R2, R8, 0x1f, RZ ;  /* 0x0000001f08027819 */ /* 0x000fe400000006ff */
[----:B--2---:R-:W-:-:S05]  /*1610*/  LEA R0, R0, R3, 0x18 ;  /* 0x0000000300007211 */ /* 0x004fca00078ec0ff */
[----:B------:R-:W-:-:S04]  /*1620*/  IMAD R3, R9, 0x8, R0 ;  /* 0x0000000809037824 */ /* 0x000fc800078e0200 */
[----:B------:R-:W2:Y:S02]  /*1630*/  SYNCS.PHASECHK.TRANS64.TRYWAIT P0, [R3+URZ+0xb0], R2 ;  /* 0x0000b002030075a7 */ /* 0x000ea400080011ff */
[----:B--2---:R-:W-:Y:S05]  /*1640*/  @!P0 BRA `(.L_x_19) ;  /* 0x00000074000c8947 */ /* 0x004fea0003800000 */
.L_x_98:
[----:B------:R-:W-:Y:S01]  /*1650*/  VIADD R9, R9, 0x1 ;  /* 0x0000000109097836 */ /* 0x000fe20000000000 */
[----:B------:R2:W-:Y:S04]  /*1660*/  SYNCS.ARRIVE.TRANS64.A1T0 RZ, [R3+URZ+0xa0], RZ ;  /* 0x0000a0ff03ff79a7 */ /* 0x0005e800081000ff */
[----:B------:R-:W-:-:S04]  /*1670*/  ISETP.NE.AND P0, PT, R9, 0x2, PT ;  /* 0x000000020900780c */ /* 0x000fc80003f05270 */
[----:B------:R-:W-:Y:S02]  /*1680*/  SEL R9, R9, RZ, P0 ;  /* 0x000000ff09097207 */ /* 0x000fe40000000000 */
[----:B--2---:R-:W-:-:S04]  /*1690*/  SEL R3, RZ, 0x1, P0 ;  /* 0x00000001ff037807 */ /* 0x004fc80000000000 */
[----:B------:R-:W-:-:S07]  /*16a0*/  LOP3.LUT R8, R8, R3, RZ, 0x3c, !PT ;  /* 0x0000000308087212 */ /* 0x000fce00078e3cff */
.L_x_18:
[----:B------:R-:W-:Y:S01]  /*16b0*/  UMOV UR4, 0x400 ;  /* 0x0000040000047882 */ /* 0x000fe20000000000 */
[----:B------:R-:W-:Y:S01]  /*16c0*/  SHF.L.U32 R0, R12, 0x1f, RZ ;  /* 0x0000001f0c007819 */ /* 0x000fe200000006ff */
[----:B-1----:R-:W-:Y:S02]  /*16d0*/  ULEA UR4, UR5, UR4, 0x18 ;  /* 0x0000000405047291 */ /* 0x002fe4000f8ec0ff */
[----:B------:R-:W-:Y:S02]  /*16e0*/  UISETP.GE.U32.AND UP0, UPT, UR48, 0x1ff, UPT ;  /* 0x000001ff3000788c */ /* 0x000fe4000bf06070 */
[----:B------:R-:W-:Y:S02]  /*16f0*/  ULEA UR6, UR29, UR4, 0x3 ;  /* 0x000000041d067291 */ /* 0x000fe4000f8e18ff */
[----:B------:R-:W-:Y:S02]  /*1700*/  USHF.L.U32 UR35, UR46, 0x6, URZ ;  /* 0x000000062e237899 */ /* 0x000fe400080006ff */
[----:B------:R-:W-:Y:S01]  /*1710*/  UIMAD UR19, UR47, 0xe0, URZ ;  /* 0x000000e02f1378a4 */ /* 0x000fe2000f8e02ff */
[----:B------:R-:W-:-:S04]  /*1720*/  UMOV UR13, URZ ;  /* 0x000000ff000d7c82 */ /* 0x000fc80008000000 */
[----:B------:R1:W2:Y:S01]  /*1730*/  SYNCS.PHASECHK.TRANS64.TRYWAIT P0, [UR6+0x10], R0 ;  /* 0x00001000ff0075a7 */ /* 0x0002a20008001106 */
[----:B------:R-:W-:Y:S06]  /*1740*/  BRA.U !UP0, `(.L_x_20) ;  /* 0x0000000108d87547 */ /* 0x000fec000b800000 */
[----:B------:R-:W-:Y:S01]  /*1750*/  UMOV UR21, URZ ;  /* 0x000000ff00157c82 */ /* 0x000fe20008000000 */
[----:B------:R-:W-:-:S05]  /*1760*/  UMOV UR6, UR29 ;  /* 0x0000001d00067c82 */ /* 0x000fca0008000000 */
.L_x_25:
[----:B--2---:R-:W-:Y:S01]  /*1770*/  @!P3 MOV R2, 0x12000 ;  /* 0x000120000002b802 */ /* 0x004fe20000000f00 */
[----:B------:R-:W-:Y:S01]  /*1780*/  ULEA UR33, UR6, UR4, 0x3 ;  /* 0x0000000406217291 */ /* 0x000fe2000f8e18ff */
[----:B--2-4-:R-:W-:Y:S11]  /*1790*/  @P0 BRA `(.L_x_21) ;  /* 0x00000000000c0947 */ /* 0x014ff60003800000 */
[----:B------:R-:W-:Y:S04]  /*17a0*/  SHF.L.U32 R3, R12, 0x1f, RZ ;  /* 0x0000001f0c037819 */ /* 0x000fe800000006ff */
[----:B------:R-:W2:Y:S02]  /*17b0*/  SYNCS.PHASECHK.TRANS64.TRYWAIT P0, [UR33+0x10], R3 ;  /* 0x00001003ff0075a7 */ /* 0x000ea40008001121 */
[----:B--2---:R-:W-:Y:S05]  /*17c0*/  @!P0 BRA `(.L_x_22) ;  /* 0x0000007000c08947 */ /* 0x004fea0003800000 */
.L_x_21:
[----:B------:R2:W-:Y:S01]  /*17d0*/  @!P3 SYNCS.ARRIVE.TRANS64 RZ, [UR33], R2 ;  /* 0x00000002ffffb9a7 */ /* 0x0005e20008000021 */
[----:B------:R-:W-:Y:S04]  /*17e0*/  BSSY.RECONVERGENT B0, `(.L_x_23) ;  /* 0x0000003000007945 */ /* 0x000fe80003800200 */
[----:B------:R-:W-:Y:S05]  /*17f0*/  @P2 BRA `(.L_x_24) ;  /* 0x0000000000042947 */ /* 0x000fea0003800000 */
[----:B------:R-:W-:Y:S05]  /*1800*/  BPT.TRAP 0x1 ;  /* 0x000000040000795c */ /* 0x000fea0000300000 */
.L_x_24:
[----:B------:R-:W-:Y:S05]  /*1810*/  BSYNC.RECONVERGENT B0 ;  /* 0x0000000000007941 */ /* 0x000fea0003800200 */
.L_x_23:
[----:B------:R-:W-:Y:S02]  /*1820*/  UIADD3 UR7, UPT, UPT, UR6, 0x1, URZ ;  /* 0x0000000106077890 */ /* 0x000fe4000fffe0ff */
[----:B------:R-:W-:Y:S02]  /*1830*/  UIADD3 UR14, UP1, UPT, UR38, 0x80, URZ ;  /* 0x00000080260e7890 */ /* 0x000fe4000ff3e0ff */
[----:B------:R-:W-:Y:S02]  /*1840*/  UISETP.NE.AND UP0, UPT, UR7, 0x2, UPT ;  /* 0x000000020700788c */ /* 0x000fe4000bf05270 */
[----:B------:R-:W-:Y:S02]  /*1850*/  ULEA UR24, UR6, UR4, 0xe ;  /* 0x0000000406187291 */ /* 0x000fe4000f8e70ff */
[----:B------:R-:W-:Y:S02]  /*1860*/  USEL UR8, URZ, 0x1, UP0 ;  /* 0x00000001ff087887 */ /* 0x000fe40008000000 */
[----:B------:R-:W-:Y:S02]  /*1870*/  USEL UR29, UR7, URZ, UP0 ;  /* 0x000000ff071d7287 */ /* 0x000fe40008000000 */
[----:B------:R-:W-:Y:S02]  /*1880*/  USHF.L.U32 UR34, UR21, 0x8, URZ ;  /* 0x0000000815227899 */ /* 0x000fe400080006ff */
[----:B------:R-:W-:Y:S01]  /*1890*/  ULEA UR7, UR29, UR4, 0x3 ;  /* 0x000000041d077291 */ /* 0x000fe2000f8e18ff */
[----:B------:R-:W-:Y:S01]  /*18a0*/  LOP3.LUT R12, R12, UR8, RZ, 0x3c, !PT ;  /* 0x000000080c0c7c12 */ /* 0x000fe2000f8e3cff */
[----:B------:R-:W-:Y:S02]  /*18b0*/  UIADD3.X UR15, UPT, UPT, URZ, UR39, URZ, UP1, !UPT ;  /* 0x00000027ff0f7290 */ /* 0x000fe40008ffe4ff */
[----:B------:R-:W-:Y:S01]  /*18c0*/  UIADD3 UR32, UPT, UPT, UR24, 0x7200, URZ ;  /* 0x0000720018207890 */ /* 0x000fe2000fffe0ff */
[----:B-1----:R-:W-:Y:S01]  /*18d0*/  SHF.L.U32 R0, R12, 0x1f, RZ ;  /* 0x0000001f0c007819 */ /* 0x002fe200000006ff */
[----:B------:R-:W-:Y:S02]  /*18e0*/  UIMAD UR8, UR6, 0xe000, UR4 ;  /* 0x0000e000060878a4 */ /* 0x000fe4000f8e0204 */
[----:B------:R-:W-:Y:S01]  /*18f0*/  UIADD3 UR26, UPT, UPT, UR34, 0x80, URZ ;  /* 0x00000080221a7890 */ /* 0x000fe2000fffe0ff */
[----:B------:R3:W4:Y:S01]  /*1900*/  SYNCS.PHASECHK.TRANS64.TRYWAIT P0, [UR7+0x10], R0 ;  /* 0x00001000ff0075a7 */ /* 0x0007220008001107 */
[----:B------:R-:W-:Y:S01]  /*1910*/  UMOV UR6, 0x0 ;  /* 0x0000000000067882 */ /* 0x000fe20000000000 */
[----:B------:R-:W-:Y:S01]  /*1920*/  UMOV UR7, 0x10000000 ;  /* 0x1000000000077882 */ /* 0x000fe20000000000 */
[----:B------:R-:W-:Y:S01]  /*1930*/  UIADD3 UR24, UPT, UPT, UR24, 0x9200, URZ ;  /* 0x0000920018187890 */ /* 0x000fe2000fffe0ff */
[----:B------:R-:W-:Y:S01]  /*1940*/  UTMALDG.3D [UR32], [UR14], desc[UR6] ;  /* 0x000006200e0075b4 */ /* 0x000fe20008011000 */
[----:B------:R-:W-:Y:S01]  /*1950*/  UIADD3 UR22, UP0, UPT, UR38, 0x180, URZ ;  /* 0x0000018026167890 */ /* 0x000fe2000ff1e0ff */
[----:B------:R-:W-:Y:S01]  /*1960*/  UMOV UR25, UR33 ;  /* 0x0000002100197c82 */ /* 0x000fe20008000000 */
[----:B------:R-:W-:Y:S01]  /*1970*/  UMOV UR27, UR35 ;  /* 0x00000023001b7c82 */ /* 0x000fe20008000000 */
[----:B------:R-:W-:Y:S01]  /*1980*/  UMOV UR28, UR36 ;  /* 0x00000024001c7c82 */ /* 0x000fe20008000000 */
[----:B------:R-:W-:Y:S03]  /*1990*/  UIADD3.X UR23, UPT, UPT, URZ, UR39, URZ, UP0, !UPT ;  /* 0x00000027ff177290 */ /* 0x000fe600087fe4ff */
[----:B------:R-:W-:Y:S01]  /*19a0*/  UTMALDG.3D [UR24], [UR14], desc[UR6] ;  /* 0x000006180e0075b4 */ /* 0x000fe20008011000 */
[----:B------:R-:W-:Y:S01]  /*19b0*/  UIADD3 UR16, UPT, UPT, UR8, 0xf200, URZ ;  /* 0x0000f20008107890 */ /* 0x000fe2000fffe0ff */
[----:B------:R-:W-:Y:S01]  /*19c0*/  UMOV UR17, UR33 ;  /* 0x0000002100117c82 */ /* 0x000fe20008000000 */
[----:B------:R-:W-:Y:S01]  /*19d0*/  UMOV UR20, UR36 ;  /* 0x0000002400147c82 */ /* 0x000fe20008000000 */
[----:B------:R-:W-:Y:S01]  /*19e0*/  UMOV UR18, UR34 ;  /* 0x0000002200127c82 */ /* 0x000fe20008000000 */
[----:B------:R-:W-:Y:S01]  /*19f0*/  UIADD3 UR8, UPT, UPT, UR8, 0x16200, URZ ;  /* 0x0001620008087890 */ /* 0x000fe2000fffe0ff */
[----:B------:R-:W-:Y:S01]  /*1a00*/  UMOV UR11, UR19 ;  /* 0x00000013000b7c82 */ /* 0x000fe20008000000 */
[----:B------:R-:W-:Y:S03]  /*1a10*/  UMOV UR12, UR36 ;  /* 0x00000024000c7c82 */ /* 0x000fe60008000000 */
[----:B------:R-:W-:Y:S01]  /*1a20*/  UTMALDG.3D [UR16], [UR22], desc[UR6] ;  /* 0x00000610160075b4 */ /* 0x000fe20008011000 */
[----:B------:R-:W-:Y:S01]  /*1a30*/  UIADD3 UR21, UPT, UPT, UR21, 0x1, URZ ;  /* 0x0000000115157890 */ /* 0x000fe2000fffe0ff */
[----:B------:R-:W-:Y:S01]  /*1a40*/  UMOV UR9, UR33 ;  /* 0x0000002100097c82 */ /* 0x000fe20008000000 */
[----:B------:R-:W-:Y:S02]  /*1a50*/  UMOV UR10, UR26 ;  /* 0x0000001a000a7c82 */ /* 0x000fe40008000000 */
[----:B------:R-:W-:Y:S01]  /*1a60*/  UISETP.NE.AND UP0, UPT, UR21, UR30, UPT ;  /* 0x0000001e1500728c */ /* 0x000fe2000bf05270 */
[----:B------:R-:W-:Y:S01]  /*1a70*/  UMOV UR13, UR30 ;  /* 0x0000001e000d7c82 */ /* 0x000fe20008000000 */
[----:B------:R1:W-:Y:S02]  /*1a80*/  UTMALDG.3D [UR8], [UR22], desc[UR6] ;  /* 0x00000608160075b4 */ /* 0x0003e40008011000 */
[----:B-1----:R-:W-:Y:S05]  /*1a90*/  UMOV UR6, UR29 ;  /* 0x0000001d00067c82 */ /* 0x002fea0008000000 */
[----:B---3--:R-:W-:Y:S05]  /*1aa0*/  BRA.U UP0, `(.L_x_25) ;  /* 0xfffffffd00307547 */ /* 0x008fea000b83ffff */
.L_x_20:
[----:B------:R-:W-:Y:S01]  /*1ab0*/  ULEA UR6, UR29, UR4, 0x3 ;  /* 0x000000041d067291 */ /* 0x000fe2000f8e18ff */
[----:B-1----:R-:W-:Y:S01]  /*1ac0*/  SHF.L.U32 R0, R12, 0x1f, RZ ;  /* 0x0000001f0c007819 */ /* 0x002fe200000006ff */
[----:B------:R-:W-:Y:S01]  /*1ad0*/  @!P1 SYNCS.ARRIVE.TRANS64.A1T0 RZ, [UR4+0x38], RZ ;  /* 0x000038ffffff99a7 */ /* 0x000fe20008100004 */
[----:B------:R-:W-:-:S06]  /*1ae0*/  UISETP.GT.AND UP0, UPT, UR44, UR43, UPT ;  /* 0x0000002b2c00728c */ /* 0x000fcc000bf04270 */
[----:B--2-4-:R1:W2:Y:S03]  /*1af0*/  SYNCS.PHASECHK.TRANS64.TRYWAIT P0, [UR6+0x10], R0 ;  /* 0x00001000ff0075a7 */ /* 0x0142a60008001106 */
[----:B------:R-:W-:Y:S05]  /*1b00*/  BRA.U !UP0, `(.L_x_26) ;  /* 0x0000000108d47547 */ /* 0x000fea000b800000 */
[----:B------:R-:W-:Y:S01]  /*1b10*/  UIADD3 UR21, UPT, UPT, UR45, UR13, URZ ;  /* 0x0000000d2d157290 */ /* 0x000fe2000fffe0ff */
[----:B------:R-:W-:-:S11]  /*1b20*/  UMOV UR6, UR29 ;  /* 0x0000001d00067c82 */ /* 0x000fd60008000000 */
.L_x_31:
[----:B--2---:R-:W-:Y:S01]  /*1b30*/  @!P3 MOV R2, 0x12000 ;  /* 0x000120000002b802 */ /* 0x004fe20000000f00 */
[----:B------:R-:W-:Y:S01]  /*1b40*/  ULEA UR33, UR6, UR4, 0x3 ;  /* 0x0000000406217291 */ /* 0x000fe2000f8e18ff */
[----:B--2-4-:R-:W-:Y:S11]  /*1b50*/  @P0 BRA `(.L_x_27) ;  /* 0x00000000000c0947 */ /* 0x014ff60003800000 */
[----:B------:R-:W-:Y:S04]  /*1b60*/  SHF.L.U32 R3, R12, 0x1f, RZ ;  /* 0x0000001f0c037819 */ /* 0x000fe800000006ff */
[----:B------:R-:W2:Y:S02]  /*1b70*/  SYNCS.PHASECHK.TRANS64.TRYWAIT P0, [UR33+0x10], R3 ;  /* 0x00001003ff0075a7 */ /* 0x000ea40008001121 */
[----:B--2---:R-:W-:Y:S05]  /*1b80*/  @!P0 BRA `(.L_x_28) ;  /* 0x0000006c00e88947 */ /* 0x004fea0003800000 */
.L_x_27:
[----:B------:R2:W-:Y:S01]  /*1b90*/  @!P3 SYNCS.ARRIVE.TRANS64 RZ, [UR33], R2 ;  /* 0x00000002ffffb9a7 */ /* 0x0005e20008000021 */
[----:B------:R-:W-:Y:S04]  /*1ba0*/  BSSY.RECONVERGENT B0, `(.L_x_29) ;  /* 0x0000003000007945 */ /* 0x000fe80003800200 */
[----:B------:R-:W-:Y:S05]  /*1bb0*/  @P2 BRA `(.L_x_30) ;  /* 0x0000000000042947 */ /* 0x000fea0003800000 */
[----:B------:R-:W-:Y:S05]  /*1bc0*/  BPT.TRAP 0x1 ;  /* 0x000000040000795c */ /* 0x000fea0000300000 */
.L_x_30:
[----:B------:R-:W-:Y:S05]  /*1bd0*/  BSYNC.RECONVERGENT B0 ;  /* 0x0000000000007941 */ /* 0x000fea0003800200 */
.L_x_29:
        /* <DEDUP_REMOVED lines=33> */
[----:B------:R-:W-:Y:S01]  /*1df0*/  UMOV UR9, UR33 ;  /* 0x0000002100097c82 */ /* 0x000fe20008000000 */
[----:B------:R-:W-:Y:S01]  /*1e00*/  UMOV UR10, UR26 ;  /* 0x0000001a000a7c82 */ /* 0x000fe20008000000 */
[----:B------:R-:W-:Y:S04]  /*1e10*/  UIADD3 UR13, UPT, UPT, UR13, 0x1, URZ ;  /* 0x000000010d0d7890 */ /* 0x000fe8000fffe0ff */
[----:B------:R-:W-:Y:S01]  /*1e20*/  UISETP.NE.AND UP0, UPT, UR13, UR21, UPT ;  /* 0x000000150d00728c */ /* 0x000fe2000bf05270 */
[----:B------:R1:W-:Y:S02]  /*1e30*/  UTMALDG.3D [UR8], [UR22], desc[UR6] ;  /* 0x00000608160075b4 */ /* 0x0003e40008011000 */
[----:B-1----:R-:W-:Y:S06]  /*1e40*/  UMOV UR6, UR29 ;  /* 0x0000001d00067c82 */ /* 0x002fec0008000000 */
[----:B---3--:R-:W-:Y:S05]  /*1e50*/  BRA.U UP0, `(.L_x_31) ;  /* 0xfffffffd00347547 */ /* 0x008fea000b83ffff */
.L_x_26:
[C---:B------:R-:W-:Y:S01]  /*1e60*/  LEA R3, R11.reuse, UR4, 0x3 ;  /* 0x000000040b037c11 */ /* 0x040fe2000f8e18ff */
[----:B------:R-:W-:Y:S01]  /*1e70*/  NOP ;  /* 0x0000000000007918 */ /* 0x000fe20000000000 */
[----:B-1----:R-:W-:Y:S02]  /*1e80*/  SHF.L.U32 R0, R10, 0x1f, RZ ;  /* 0x0000001f0a007819 */ /* 0x002fe400000006ff */
[----:B------:R-:W-:Y:S02]  /*1e90*/  LEA R5, R11, UR4, 0x4 ;  /* 0x000000040b057c11 */ /* 0x000fe4000f8e20ff */
[----:B--2-4-:R-:W1:Y:S02]  /*1ea0*/  SYNCS.PHASECHK.TRANS64.TRYWAIT P0, [R3+URZ+0x40], R0 ;  /* 0x00004000030075a7 */ /* 0x014e6400080011ff */
[----:B-1----:R-:W-:Y:S05]  /*1eb0*/  @!P0 BRA `(.L_x_32) ;  /* 0x0000006c00348947 */ /* 0x002fea0003800000 */
.L_x_101:
[----:B------:R-:W2:Y:S01]  /*1ec0*/  LDS.128 R4, [R5+0xd0] ;  /* 0x0000d00005047984 */ /* 0x000ea20000000c00 */
[----:B------:R-:W-:Y:S01]  /*1ed0*/  UISETP.GE.AND UP0, UPT, UR41, 0x1, UPT ;  /* 0x000000012900788c */ /* 0x000fe2000bf06270 */
[----:B------:R-:W-:Y:S01]  /*1ee0*/  @!PT LDS RZ, [RZ] ;  /* 0x00000000fffff984 */ /* 0x000fe20000000800 */
[----:B------:R-:W-:Y:S01]  /*1ef0*/  @!PT LDS RZ, [RZ] ;  /* 0x00000000fffff984 */ /* 0x000fe20000000800 */
[----:B------:R-:W-:Y:S01]  /*1f00*/  @!PT LDS RZ, [RZ] ;  /* 0x00000000fffff984 */ /* 0x000fe20000000800 */
[----:B------:R-:W-:Y:S01]  /*1f10*/  @!PT LDS RZ, [RZ] ;  /* 0x00000000fffff984 */ /* 0x000fe20000000800 */
[----:B------:R3:W-:Y:S06]  /*1f20*/  MEMBAR.ALL.CTA ;  /* 0x0000000000007992 */ /* 0x0007ec0000008000 */
[----:B---3--:R-:W3:Y:S01]  /*1f30*/  FENCE.VIEW.ASYNC.S ;  /* 0x00000000000073c6 */ /* 0x008ee20000000000 */
[----:B--2---:R-:W-:-:S13]  /*1f40*/  LOP3.LUT P0, RZ, R6, 0x1, RZ, 0xc0, !PT ;  /* 0x0000000106ff7812 */ /* 0x004fda000780c0ff */
[----:B---3--:R-:W-:Y:S01]  /*1f50*/  VOTEU.ANY UP1, P0 ;  /* 0x0000000000ff7886 */ /* 0x008fe20000020100 */
[----:B------:R-:W-:-:S13]  /*1f60*/  PLOP3.LUT P0, PT, PT, PT, UP1, 0x80, 0x8 ;  /* 0x000000000008781c */ /* 0x000fda0003f0f018 */
[----:B-1----:R-:W-:Y:S02]  /*1f70*/  @P0 LOP3.LUT R0, R5, 0xffff, RZ, 0xc0, !PT ;  /* 0x0000ffff05000812 */ /* 0x002fe400078ec0ff */
[----:B------:R-:W-:Y:S02]  /*1f80*/  @P0 MOV R2, R4 ;  /* 0x0000000400020202 */ /* 0x000fe40000000f00 */
[----:B------:R-:W-:Y:S01]  /*1f90*/  @P0 R2UR UR7, R0 ;  /* 0x00000000000702ca */ /* 0x000fe200000e0000 */
[----:B------:R-:W-:Y:S01]  /*1fa0*/  VIADD R0, R3, 0x50 ;  /* 0x0000005003007836 */ /* 0x000fe20000000000 */
[----:B------:R-:W-:Y:S02]  /*1fb0*/  @P0 SHF.R.U32.HI R4, RZ, 0x10, R5 ;  /* 0x00000010ff040819 */ /* 0x000fe40000011605 */
[----:B------:R-:W-:Y:S02]  /*1fc0*/  @P0 R2UR UR8, R2 ;  /* 0x00000000020802ca */ /* 0x000fe400000e0000 */
[----:B------:R-:W-:-:S02]  /*1fd0*/  PRMT R0, RZ, 0x654, R0 ;  /* 0x00000654ff007816 */ /* 0x000fc40000000000 */
[----:B------:R-:W-:Y:S02]  /*1fe0*/  @P0 R2UR UR6, R4 ;  /* 0x00000000040602ca */ /* 0x000fe400000e0000 */
[----:B------:R1:W-:Y:S03]  /*1ff0*/  SYNCS.ARRIVE.TRANS64.RED.A1T0 RZ, [R0+URZ], RZ ;  /* 0x000000ff00ff79a7 */ /* 0x0003e600081004ff */
[----:B------:R-:W-:-:S04]  /*2000*/  @UP1 UMOV UR31, UR7 ;  /* 0x00000007001f1c82 */ /* 0x000fc80008000000 */
[----:B------:R-:W-:-:S04]  /*2010*/  @UP1 UMOV UR37, UR8 ;  /* 0x0000000800251c82 */ /* 0x000fc80008000000 */
[----:B------:R-:W-:Y:S01]  /*2020*/  @UP1 UMOV UR36, UR6 ;  /* 0x0000000600241c82 */ /* 0x000fe20008000000 */
[----:B------:R-:W-:Y:S05]  /*2030*/  BRA.U !UP0, `(.L_x_33) ;  /* 0x0000000108d47547 */ /* 0x000fea000b800000 */
[----:B------:R-:W2:Y:S01]  /*2040*/  LDCU.128 UR16, c[0x0][0xb10] ;  /* 0x00016200ff1077ac */ /* 0x000ea20008000c00 */
[----:B------:R-:W3:Y:S01]  /*2050*/  LDCU UR23, c[0x0][0xb20] ;  /* 0x00016400ff1777ac */ /* 0x000ee20008000800 */
[----:B------:R-:W4:Y:S01]  /*2060*/  LDCU UR22, c[0x0][0xb0c] ;  /* 0x00016180ff1677ac */ /* 0x000f220008000800 */
[----:B------:R-:W1:Y:S01]  /*2070*/  LDCU.64 UR10, c[0x0][0xb28] ;  /* 0x00016500ff0a77ac */ /* 0x000e620008000a00 */
[----:B------:R-:W-:Y:S02]  /*2080*/  UISETP.NE.AND UP3, UPT, UR41, 0x1, UPT ;  /* 0x000000012900788c */ /* 0x000fe4000bf65270 */
[----:B--2---:R-:W-:Y:S02]  /*2090*/  UIMAD.WIDE.U32 UR6, UR40, UR19, URZ ;  /* 0x00000013280672a5 */ /* 0x004fe4000f8e00ff */
[----:B------:R-:W-:Y:S02]  /*20a0*/  UIMAD.WIDE.U32 UR8, UR42, UR16, URZ ;  /* 0x000000102a0872a5 */ /* 0x000fe4000f8e00ff */
[----:B------:R-:W-:-:S02]  /*20b0*/  UISETP.NE.AND UP0, UPT, UR18, 0x1, UPT ;  /* 0x000000011200788c */ /* 0x000fc4000bf05270 */
[----:B------:R-:W-:Y:S01]  /*20c0*/  UIMAD.WIDE.U32 UR20, UR31, UR19, URZ ;  /* 0x000000131f1472a5 */ /* 0x000fe2000f8e00ff */
[----:B------:R-:W-:Y:S01]  /*20d0*/  UMOV UR6, UR7 ;  /* 0x0000000700067c82 */ /* 0x000fe20008000000 */
[----:B----4-:R-:W-:Y:S02]  /*20e0*/  UISETP.NE.AND UP2, UPT, UR22, 0x1, UPT ;  /* 0x000000011600788c */ /* 0x010fe4000bf45270 */
[----:B---3--:R-:W-:Y:S02]  /*20f0*/  USHF.R.U32.HI UR7, URZ, UR23, UR6 ;  /* 0x00000017ff077299 */ /* 0x008fe40008011606 */
[----:B------:R-:W-:Y:S01]  /*2100*/  UIMAD.WIDE.U32 UR14, UR37, UR16, URZ ;  /* 0x00000010250e72a5 */ /* 0x000fe2000f8e00ff */
[----:B------:R-:W-:Y:S01]  /*2110*/  UMOV UR6, UR9 ;  /* 0x0000000900067c82 */ /* 0x000fe20008000000 */
[----:B------:R-:W-:Y:S02]  /*2120*/  USEL UR7, UR40, UR7, !UP0 ;  /* 0x0000000728077287 */ /* 0x000fe4000c000000 */
[----:B------:R-:W-:-:S02]  /*2130*/  USHF.R.U32.HI UR6, URZ, UR17, UR6 ;  /* 0x00000011ff067299 */ /* 0x000fc40008011606 */
[----:B-1----:R-:W-:Y:S02]  /*2140*/  UIMAD.WIDE.U32 UR12, UR7, UR10, URZ ;  /* 0x0000000a070c72a5 */ /* 0x002fe4000f8e00ff */
[----:B------:R-:W-:Y:S01]  /*2150*/  USEL UR8, UR42, UR6, !UP2 ;  /* 0x000000062a087287 */ /* 0x000fe2000d000000 */
[----:B------:R-:W-:Y:S02]  /*2160*/  UMOV UR14, UR15 ;  /* 0x0000000f000e7c82 */ /* 0x000fe40008000000 */
[----:B------:R-:W-:Y:S01]  /*2170*/  UMOV UR6, UR21 ;  /* 0x0000001500067c82 */ /* 0x000fe20008000000 */
[----:B------:R-:W-:Y:S01]  /*2180*/  UIMAD.WIDE.U32 UR20, UR8, UR10, URZ ;  /* 0x0000000a081472a5 */ /* 0x000fe2000f8e00ff */
[----:B------:R-:W-:Y:S01]  /*2190*/  UMOV UR12, UR13 ;  /* 0x0000000d000c7c82 */ /* 0x000fe20008000000 */
[----:B------:R-:W-:Y:S02]  /*21a0*/  USHF.R.U32.HI UR6, URZ, UR23, UR6 ;  /* 0x00000017ff067299 */ /* 0x000fe40008011606 */
[----:B------:R-:W-:-:S03]  /*21b0*/  @UP3 USHF.R.U32.HI UR7, URZ, UR11, UR12 ;  /* 0x0000000bff073299 */ /* 0x000fc6000801160c */
[----:B------:R-:W-:Y:S01]  /*21c0*/  UMOV UR20, UR21 ;  /* 0x0000001500147c82 */ /* 0x000fe20008000000 */
[----:B------:R-:W-:Y:S02]  /*21d0*/  USHF.R.U32.HI UR17, URZ, UR17, UR14 ;  /* 0x00000011ff117299 */ /* 0x000fe4000801160e */
[----:B------:R-:W-:Y:S02]  /*21e0*/  USEL UR6, UR31, UR6, !UP0 ;  /* 0x000000061f067287 */ /* 0x000fe4000c000000 */
[----:B------:R-:W-:Y:S02]  /*21f0*/  @UP3 USHF.R.U32.HI UR8, URZ, UR11, UR20 ;  /* 0x0000000bff083299 */ /* 0x000fe40008011614 */
[----:B------:R-:W-:Y:S02]  /*2200*/  UIMAD UR9, UR41, UR7, URZ ;  /* 0x00000007290972a4 */ /* 0x000fe4000f8e02ff */
[----:B------:R-:W-:Y:S02]  /*2210*/  USEL UR7, UR37, UR17, !UP2 ;  /* 0x0000001125077287 */ /* 0x000fe4000d000000 */
[----:B------:R-:W-:-:S02]  /*2220*/  UIMAD UR12, UR41, UR8, URZ ;  /* 0x00000008290c72a4 */ /* 0x000fc4000f8e02ff */
[----:B------:R-:W-:Y:S02]  /*2230*/  UISETP.GE.AND UP0, UPT, UR6, UR9, UPT ;  /* 0x000000090600728c */ /* 0x000fe4000bf06270 */
[----:B------:R-:W-:Y:S02]  /*2240*/  UIMAD.WIDE.U32 UR14, UR6, UR10, URZ ;  /* 0x0000000a060e72a5 */ /* 0x000fe4000f8e00ff */
[----:B------:R-:W-:Y:S02]  /*2250*/  UISETP.GE.OR UP0, UPT, UR7, UR12, UP0 ;  /* 0x0000000c0700728c */ /* 0x000fe40008706670 */
[----:B------:R-:W-:Y:S02]  /*2260*/  UIMAD.WIDE.U32 UR12, UR7, UR10, URZ ;  /* 0x0000000a070c72a5 */ /* 0x000fe4000f8e00ff */
[----:B------:R-:W-:Y:S01]  /*2270*/  UIADD3 UR14, UPT, UPT, -UR6, URZ, URZ ;  /* 0x000000ff060e7290 */ /* 0x000fe2000fffe1ff */
[----:B------:R-:W-:Y:S01]  /*2280*/  UMOV UR10, UR15 ;  /* 0x0000000f000a7c82 */ /* 0x000fe20008000000 */
[----:B------:R-:W-:-:S02]  /*2290*/  UIADD3 UR12, UPT, UPT, -UR7, URZ, URZ ;  /* 0x000000ff070c7290 */ /* 0x000fc4000fffe1ff */
        /* <DEDUP_REMOVED lines=15> */
.L_x_33:
[----:B------:R-:W2:Y:S02]  /*2390*/  LDCU UR6, c[0x0][0xb30] ;  /* 0x00016600ff0677ac */ /* 0x000ea40008000800 */
[----:B--2---:R-:W-:-:S09]  /*23a0*/  UISETP.NE.AND UP0, UPT, UR6, 0x1, UPT ;  /* 0x000000010600788c */ /* 0x004fd2000bf05270 */
[----:B------:R-:W-:Y:S05]  /*23b0*/  BRA.U UP0, `(.L_x_34) ;  /* 0x0000000100447547 */ /* 0x000fea000b800000 */
[----:B------:R-:W2:Y:S01]  /*23c0*/  LDCU.128 UR12, c[0x0][0xb10] ;  /* 0x00016200ff0c77ac */ /* 0x000ea20008000c00 */
[----:B------:R-:W3:Y:S01]  /*23d0*/  LDCU UR10, c[0x0][0xb0c] ;  /* 0x00016180ff0a77ac */ /* 0x000ee20008000800 */
[----:B------:R-:W4:Y:S01]  /*23e0*/  LDCU UR11, c[0x0][0xb20] ;  /* 0x00016400ff0b77ac */ /* 0x000f220008000800 */
[----:B--2---:R-:W-:Y:S02]  /*23f0*/  UIMAD.WIDE.U32 UR8, UR37, UR12, URZ ;  /* 0x0000000c250872a5 */ /* 0x004fe4000f8e00ff */
[----:B------:R-:W-:Y:S02]  /*2400*/  UIMAD.WIDE.U32 UR6, UR31, UR15, URZ ;  /* 0x0000000f1f0672a5 */ /* 0x000fe4000f8e00ff */
[----:B---3--:R-:W-:Y:S02]  /*2410*/  UISETP.NE.AND UP2, UPT, UR10, 0x1, UPT ;  /* 0x000000010a00788c */ /* 0x008fe4000bf45270 */
[----:B------:R-:W-:Y:S01]  /*2420*/  UISETP.NE.AND UP0, UPT, UR14, 0x1, UPT ;  /* 0x000000010e00788c */ /* 0x000fe2000bf05270 */
[----:B------:R-:W-:-:S02]  /*2430*/  UMOV UR8, UR9 ;  /* 0x0000000900087c82 */ /* 0x000fc40008000000 */
[----:B------:R-:W-:Y:S01]  /*2440*/  UMOV UR6, UR7 ;  /* 0x0000000700067c82 */ /* 0x000fe20008000000 */
[----:B------:R-:W-:Y:S02]  /*2450*/  USHF.R.U32.HI UR8, URZ, UR13, UR8 ;  /* 0x0000000dff087299 */ /* 0x000fe40008011608 */
[----:B----4-:R-:W-:Y:S02]  /*2460*/  USHF.R.U32.HI UR6, URZ, UR11, UR6 ;  /* 0x0000000bff067299 */ /* 0x010fe40008011606 */
[----:B------:R-:W-:Y:S02]  /*2470*/  USEL UR7, UR37, UR8, !UP2 ;  /* 0x0000000825077287 */ /* 0x000fe4000d000000 */
[----:B------:R-:W-:-:S04]  /*2480*/  USEL UR6, UR31, UR6, !UP0 ;  /* 0x000000061f067287 */ /* 0x000fc8000c000000 */
[----:B------:R-:W-:Y:S02]  /*2490*/  UIADD3 UR8, UPT, UPT, UR7, -UR6, URZ ;  /* 0x8000000607087290 */ /* 0x000fe4000fffe0ff */
[----:B------:R-:W-:Y:S02]  /*24a0*/  UIADD3 UR6, UPT, UPT, -UR7, UR6, URZ ;  /* 0x0000000607067290 */ /* 0x000fe4000fffe1ff */
[----:B------:R-:W-:Y:S02]  /*24b0*/  UIMAD UR31, UR8, UR14, UR31 ;  /* 0x0000000e081f72a4 */ /* 0x000fe4000f8e021f */
[----:B------:R-:W-:-:S12]  /*24c0*/  UIMAD UR37, UR6, UR10, UR37 ;  /* 0x0000000a062572a4 */ /* 0x000fd8000f8e0225 */
.L_x_34:
[----:B------:R-:W-:Y:S01]  /*24d0*/  VIADD R11, R11, 0x1 ;  /* 0x000000010b0b7836 */ /* 0x000fe20000000000 */
[----:B------:R-:W-:Y:S01]  /*24e0*/  PLOP3.LUT P1, PT, PT, PT, PT, 0x80, 0x8 ;  /* 0x000000000008781c */ /* 0x000fe20003f2f070 */
[----:B------:R-:W-:Y:S02]  /*24f0*/  UIADD3 UR46, UPT, UPT, UR37, UR60, URZ ;  /* 0x0000003c252e7290 */ /* 0x000fe4000fffe0ff */
[----:B------:R-:W-:Y:S01]  /*2500*/  UIADD3 UR47, UPT, UPT, UR31, UR57, URZ ;  /* 0x000000391f2f7290 */ /* 0x000fe2000fffe0ff */
[----:B------:R-:W-:-:S04]  /*2510*/  ISETP.NE.AND P0, PT, R11, 0x2, PT ;  /* 0x000000020b00780c */ /* 0x000fc80003f05270 */
[----:B------:R-:W-:Y:S02]  /*2520*/  SEL R3, RZ, 0x1, P0 ;  /* 0x00000001ff037807 */ /* 0x000fe40000000000 */
[----:B------:R-:W-:Y:S02]  /*2530*/  SEL R11, R11, RZ, P0 ;  /* 0x000000ff0b0b7207 */ /* 0x000fe40000000000 */
[----:B------:R-:W-:Y:S01]  /*2540*/  LOP3.LUT R10, R10, R3, RZ, 0x3c, !PT ;  /* 0x000000030a0a7212 */ /* 0x000fe200078e3cff */
[----:B------:R-:W-:Y:S06]  /*2550*/  BRA.U UP1, `(.L_x_35) ;  /* 0xfffffff101147547 */ /* 0x000fec000b83ffff */
[----:B------:R-:W-:Y:S01]  /*2560*/  UIADD3 UR5, UPT, UPT, UR4, 0x10, URZ ;  /* 0x0000001004057890 */ /* 0x000fe2000fffe0ff */
[----:B------:R-:W-:-:S03]  /*2570*/  SHF.L.U32 R3, R12, 0x1f, RZ ;  /* 0x0000001f0c037819 */ /* 0x000fc600000006ff */
[----:B------:R-:W-:-:S09]  /*2580*/  ULEA UR4, UR29, UR5, 0x3 ;  /* 0x000000051d047291 */ /* 0x000fd2000f8e18ff */
[----:B------:R-:W2:Y:S02]  /*2590*/  SYNCS.PHASECHK.TRANS64.TRYWAIT P0, [UR4], R3 ;  /* 0x00000003ff0075a7 */ /* 0x000ea40008001104 */
[----:B--2---:R-:W-:Y:S05]  /*25a0*/  @!P0 BRA `(.L_x_36) ;  /* 0x00000064008c8947 */ /* 0x004fea0003800000 */
.L_x_103:
[----:B------:R-:W-:-:S04]  /*25b0*/  UIADD3 UR4, UPT, UPT, UR29, 0x1, URZ ;  /* 0x000000011d047890 */ /* 0x000fc8000fffe0ff */
[----:B------:R-:W-:-:S04]  /*25c0*/  UISETP.NE.AND UP0, UPT, UR4, 0x2, UPT ;  /* 0x000000020400788c */ /* 0x000fc8000bf05270 */
[----:B------:R-:W-:Y:S02]  /*25d0*/  USEL UR6, URZ, 0x1, UP0 ;  /* 0x00000001ff067887 */ /* 0x000fe40008000000 */
[----:B------:R-:W-:-:S04]  /*25e0*/  USEL UR4, UR4, URZ, UP0 ;  /* 0x000000ff04047287 */ /* 0x000fc80008000000 */
[----:B------:R-:W-:Y:S01]  /*25f0*/  ULEA UR4, UR4, UR5, 0x3 ;  /* 0x0000000504047291 */ /* 0x000fe2000f8e18ff */
[----:B-1----:R-:W-:-:S04]  /*2600*/  LOP3.LUT R3, R12, UR6, RZ, 0x3c, !PT ;  /* 0x000000060c037c12 */ /* 0x002fc8000f8e3cff */
[----:B------:R-:W-:Y:S01]  /*2610*/  SHF.L.U32 R3, R3, 0x1f, RZ ;  /* 0x0000001f03037819 */ /* 0x000fe200000006ff */
[----:B------:R-:W-:-:S07]  /*2620*/  IMAD.U32 R0, RZ, RZ, UR4 ;  /* 0x00000004ff007e24 */ /* 0x000fce000f8e00ff */
.L_x_37:
[----:B-1----:R1:W2:Y:S02]  /*2630*/  SYNCS.PHASECHK.TRANS64.TRYWAIT P0, [R0+URZ], R3 ;  /* 0x00000003000075a7 */ /* 0x0022a400080011ff */
[----:B--2---:R-:W-:Y:S05]  /*2640*/  @!P0 NANOSLEEP.SYNCS 0x989680 ;  /* 0x009896800000895d */ /* 0x004fea0003900000 */
[----:B------:R-:W2:Y:S02]  /*2650*/  @!P0 SYNCS.PHASECHK.TRANS64 P0, [R0+URZ], R3 ;  /* 0x00000003000085a7 */ /* 0x000ea400080010ff */
[----:B--2---:R-:W-:Y:S05]  /*2660*/  @P0 EXIT ;  /* 0x000000000000094d */ /* 0x004fea0003800000 */
[----:B------:R-:W-:Y:S05]  /*2670*/  BRA `(.L_x_37) ;  /* 0xfffffffc00ec7947 */ /* 0x000fea000383ffff */
.L_x_17:
[----:B------:R-:W-:-:S04]  /*2680*/  UISETP.NE.AND UP0, UPT, UR5, URZ, UPT ;  /* 0x000000ff0500728c */ /* 0x000fc8000bf05270 */
[----:B------:R-:W-:-:S09]  /*2690*/  UISETP.NE.OR UP0, UPT, UR18, 0x1, UP0 ;  /* 0x000000011200788c */ /* 0x000fd20008705670 */
[----:B------:R-:W-:Y:S05]  /*26a0*/  BRA.U UP0, `(.L_x_38) ;  /* 0x0000000500487547 */ /* 0x000fea000b800000 */
[----:B------:R-:W-:Y:S01]  /*26b0*/  UMOV UR6, 0x400 ;  /* 0x0000040000067882 */ /* 0x000fe20000000000 */
[----:B------:R-:W-:Y:S01]  /*26c0*/  ISETP.NE.AND P2, PT, R0, RZ, PT ;  /* 0x000000ff0000720c */ /* 0x000fe20003f45270 */
[----:B------:R-:W-:Y:S01]  /*26d0*/  IMAD.MOV.U32 R12, RZ, RZ, 0x1 ;  /* 0x00000001ff0c7424 */ /* 0x000fe200078e00ff */
[----:B------:R-:W-:Y:S02]  /*26e0*/  CS2R R10, SRZ ;  /* 0x00000000000a7805 */ /* 0x000fe4000001ff00 */
[----:B------:R-:W-:Y:S01]  /*26f0*/  CS2R R8, SRZ ;  /* 0x0000000000087805 */ /* 0x000fe2000001ff00 */
[----:B------:R-:W-:-:S03]  /*2700*/  ULEA UR6, UR5, UR6, 0x18 ;  /* 0x0000000605067291 */ /* 0x000fc6000f8ec0ff */
[----:B------:R-:W-:-:S09]  /*2710*/  UMOV UR5, URZ ;  /* 0x000000ff00057c82 */ /* 0x000fd20008000000 */
.L_x_42:
[----:B------:R-:W-:Y:S02]  /*2720*/  LEA R2, R8, UR6, 0x3 ;  /* 0x0000000608027c11 */ /* 0x000fe4000f8e18ff */
[----:B------:R-:W-:-:S03]  /*2730*/  SHF.L.U32 R5, R9, 0x1f, RZ ;  /* 0x0000001f09057819 */ /* 0x000fc600000006ff */
[----:B------:R-:W-:Y:S01]  /*2740*/  VIADD R4, R2, 0xb0 ;  /* 0x000000b002047836 */ /* 0x000fe20000000000 */
[----:B------:R-:W2:Y:S02]  /*2750*/  SYNCS.PHASECHK.TRANS64.TRYWAIT P0, [R2+URZ+0xa0], R5 ;  /* 0x0000a005020075a7 */ /* 0x000ea400080011ff */
[----:B--2---:R-:W-:Y:S05]  /*2760*/  @!P0 BRA `(.L_x_39) ;  /* 0x0000006400348947 */ /* 0x004fea0003800000 */
.L_x_104:
[----:B------:R-:W-:Y:S01]  /*2770*/  ULEA UR4, UR5, UR6, 0x3 ;  /* 0x0000000605047291 */ /* 0x000fe2000f8e18ff */
[----:B------:R-:W-:Y:S02]  /*2780*/  PRMT R4, RZ, 0x654, R4 ;  /* 0x00000654ff047816 */ /* 0x000fe40000000004 */
[----:B--2---:R-:W-:Y:S01]  /*2790*/  SHF.L.U32 R5, R12, 0x1f, RZ ;  /* 0x0000001f0c057819 */ /* 0x004fe200000006ff */
[----:B------:R-:W-:Y:S01]  /*27a0*/  UIADD3 UR7, UPT, UPT, UR4, 0x40, URZ ;  /* 0x0000004004077890 */ /* 0x000fe2000fffe0ff */
[----:B------:R2:W-:Y:S05]  /*27b0*/  SYNCS.ARRIVE.TRANS64.RED.A1T0 RZ, [R4+URZ], RZ ;  /* 0x000000ff04ff79a7 */ /* 0x0005ea00081004ff */
[----:B------:R-:W-:Y:S01]  /*27c0*/  IMAD.U32 R7, RZ, RZ, UR7 ;  /* 0x00000007ff077e24 */ /* 0x000fe2000f8e00ff */
[----:B------:R-:W3:Y:S04]  /*27d0*/  SYNCS.PHASECHK.TRANS64.TRYWAIT P0, [UR4+0x50], R5 ;  /* 0x00005005ff0075a7 */ /* 0x000ee80008001104 */
[----:B------:R-:W-:Y:S01]  /*27e0*/  PRMT R6, R0, 0x654, R7 ;  /* 0x0000065400067816 */ /* 0x000fe20000000007 */
[----:B--2---:R-:W-:Y:S01]  /*27f0*/  @!P2 IMAD.MOV.U32 R4, RZ, RZ, 0x10 ;  /* 0x00000010ff04a424 */ /* 0x004fe200078e00ff */
[----:B---3--:R-:W-:Y:S06]  /*2800*/  @!P0 BRA `(.L_x_40) ;  /* 0x0000006400208947 */ /* 0x008fec0003800000 */
.L_x_106:
[----:B------:R-:W-:Y:S01]  /*2810*/  ULEA UR8, UR5, UR6, 0x4 ;  /* 0x0000000605087291 */ /* 0x000fe2000f8e20ff */
[----:B------:R-:W-:Y:S01]  /*2820*/  SEL R3, R6, R3, !P2 ;  /* 0x0000000306037207 */ /* 0x000fe20005000000 */
[----:B------:R-:W-:Y:S01]  /*2830*/  UIADD3 UR9, UPT, UPT, UR4, 0x40, URZ ;  /* 0x0000004004097890 */ /* 0x000fe2000fffe0ff */
[----:B--2---:R-:W-:Y:S01]  /*2840*/  LEA R2, R11, UR6, 0x3 ;  /* 0x000000060b027c11 */ /* 0x004fe2000f8e18ff */
[----:B------:R-:W-:Y:S01]  /*2850*/  UIADD3 UR8, UPT, UPT, UR8, 0xd0, URZ ;  /* 0x000000d008087890 */ /* 0x000fe2000fffe0ff */
[----:B------:R-:W-:Y:S01]  /*2860*/  SHF.L.U32 R5, R10, 0x1f, RZ ;  /* 0x0000001f0a057819 */ /* 0x000fe200000006ff */
[----:B------:R2:W-:Y:S01]  /*2870*/  @!P2 SYNCS.ARRIVE.TRANS64.RED RZ, [R3+URZ], R4 ;  /* 0x0000000403ffa9a7 */ /* 0x0005e200080004ff */
[----:B------:R-:W-:Y:S01]  /*2880*/  UIADD3 UR4, UPT, UPT, UR5, 0x1, URZ ;  /* 0x0000000105047890 */ /* 0x000fe2000fffe0ff */
[----:B------:R-:W-:-:S03]  /*2890*/  VIADD R8, R8, 0x1 ;  /* 0x0000000108087836 */ /* 0x000fc60000000000 */
[----:B------:R-:W-:Y:S02]  /*28a0*/  UISETP.NE.AND UP0, UPT, UR4, 0x2, UPT ;  /* 0x000000020400788c */ /* 0x000fe4000bf05270 */
[----:B------:R-:W-:Y:S06]  /*28b0*/  UGETNEXTWORKID.BROADCAST [UR8], [UR9] ;  /* 0x00000000080073ca */ /* 0x000fec0008000100 */
[----:B------:R-:W-:Y:S01]  /*28c0*/  USEL UR7, URZ, 0x1, UP0 ;  /* 0x00000001ff077887 */ /* 0x000fe20008000000 */
[----:B------:R-:W-:Y:S01]  /*28d0*/  ISETP.NE.AND P0, PT, R8, 0x2, PT ;  /* 0x000000020800780c */ /* 0x000fe20003f05270 */
[----:B------:R-:W-:Y:S01]  /*28e0*/  USEL UR5, UR4, URZ, UP0 ;  /* 0x000000ff04057287 */ /* 0x000fe20008000000 */
[----:B------:R-:W3:Y:S03]  /*28f0*/  SYNCS.PHASECHK.TRANS64.TRYWAIT P1, [R2+URZ+0x40], R5 ;  /* 0x00004005020075a7 */ /* 0x000ee600080211ff */
[----:B------:R-:W-:Y:S01]  /*2900*/  LOP3.LUT R12, R12, UR7, RZ, 0x3c, !PT ;  /* 0x000000070c0c7c12 */ /* 0x000fe2000f8e3cff */
[----:B--23--:R-:W-:Y:S07]  /*2910*/  @!P1 BRA `(.L_x_41) ;  /* 0x0000006000f49947 */ /* 0x00cfee0003800000 */
.L_x_107:
[C---:B------:R-:W-:Y:S01]  /*2920*/  LEA R4, R11.reuse, UR6, 0x4 ;  /* 0x000000060b047c11 */ /* 0x040fe2000f8e20ff */
[----:B--2---:R-:W-:Y:S01]  /*2930*/  VIADD R2, R2, 0x50 ;  /* 0x0000005002027836 */ /* 0x004fe20000000000 */
[----:B------:R-:W-:Y:S01]  /*2940*/  SEL R8, R8, RZ, P0 ;  /* 0x000000ff08087207 */ /* 0x000fe20000000000 */
[----:B------:R-:W-:-:S03]  /*2950*/  VIADD R11, R11, 0x1 ;  /* 0x000000010b0b7836 */ /* 0x000fc60000000000 */
[----:B------:R-:W2:Y:S01]  /*2960*/  LDS.128 R4, [R4+0xd0] ;  /* 0x0000d00004047984 */ /* 0x000ea20000000c00 */
[----:B------:R-:W-:Y:S02]  /*2970*/  PRMT R2, RZ, 0x654, R2 ;  /* 0x00000654ff027816 */ /* 0x000fe40000000002 */
[C---:B------:R-:W-:Y:S01]  /*2980*/  ISETP.NE.AND P1, PT, R11.reuse, 0x2, PT ;  /* 0x000000020b00780c */ /* 0x040fe20003f25270 */
[----:B------:R-:W-:Y:S01]  /*2990*/  @!PT LDS RZ, [RZ] ;  /* 0x00000000fffff984 */ /* 0x000fe20000000800 */
[----:B------:R-:W-:Y:S01]  /*29a0*/  @!PT LDS RZ, [RZ] ;  /* 0x00000000fffff984 */ /* 0x000fe20000000800 */
[----:B------:R-:W-:Y:S01]  /*29b0*/  @!PT LDS RZ, [RZ] ;  /* 0x00000000fffff984 */ /* 0x000fe20000000800 */
[----:B------:R-:W-:Y:S01]  /*29c0*/  @!PT LDS RZ, [RZ] ;  /* 0x00000000fffff984 */ /* 0x000fe20000000800 */
[----:B------:R3:W-:Y:S06]  /*29d0*/  MEMBAR.ALL.CTA ;  /* 0x0000000000007992 */ /* 0x0007ec0000008000 */
[----:B---3--:R-:W3:Y:S01]  /*29e0*/  FENCE.VIEW.ASYNC.S ;  /* 0x00000000000073c6 */ /* 0x008ee20000000000 */
[----:B------:R-:W-:Y:S01]  /*29f0*/  SEL R11, R11, RZ, P1 ;  /* 0x000000ff0b0b7207 */ /* 0x000fe20000800000 */
[----:B---3--:R3:W-:Y:S01]  /*2a00*/  SYNCS.ARRIVE.TRANS64.RED.A1T0 RZ, [R2+URZ], RZ ;  /* 0x000000ff02ff79a7 */ /* 0x0087e200081004ff */
[----:B--2---:R-:W-:-:S02]  /*2a10*/  LOP3.LUT P3, RZ, R6, 0x1, RZ, 0xc0, !PT ;  /* 0x0000000106ff7812 */ /* 0x004fc4000786c0ff */
[----:B------:R-:W-:-:S04]  /*2a20*/  SEL R5, RZ, 0x1, P1 ;  /* 0x00000001ff057807 */ /* 0x000fc80000800000 */
[----:B------:R-:W-:Y:S02]  /*2a30*/  LOP3.LUT R10, R10, R5, RZ, 0x3c, !PT ;  /* 0x000000050a0a7212 */ /* 0x000fe400078e3cff */
[----:B---3--:R-:W-:-:S04]  /*2a40*/  SEL R2, RZ, 0x1, P0 ;  /* 0x00000001ff027807 */ /* 0x008fc80000000000 */
[----:B------:R-:W-:Y:S01]  /*2a50*/  LOP3.LUT R9, R9, R2, RZ, 0x3c, !PT ;  /* 0x0000000209097212 */ /* 0x000fe200078e3cff */
[----:B------:R-:W-:Y:S06]  /*2a60*/  @P3 BRA `(.L_x_42) ;  /* 0xfffffffc002c3947 */ /* 0x000fec000383ffff */
[----:B------:R-:W-:Y:S01]  /*2a70*/  ULEA UR4, UR5, UR6, 0x3 ;  /* 0x0000000605047291 */ /* 0x000fe2000f8e18ff */
[----:B------:R-:W-:-:S08]  /*2a80*/  SHF.L.U32 R3, R12, 0x1f, RZ ;  /* 0x0000001f0c037819 */ /* 0x000fd000000006ff */
[----:B------:R-:W2:Y:S02]  /*2a90*/  SYNCS.PHASECHK.TRANS64 P0, [UR4+0x50], R3 ;  /* 0x00005003ff0075a7 */ /* 0x000ea40008001004 */
[----:B--2---:R-:W-:Y:S05]  /*2aa0*/  @P0 BRA `(.L_x_43) ;  /* 0x0000000000080947 */ /* 0x004fea0003800000 */
[----:B------:R-:W2:Y:S02]  /*2ab0*/  SYNCS.PHASECHK.TRANS64.TRYWAIT P0, [UR4+0x50], R3 ;  /* 0x00005003ff0075a7 */ /* 0x000ea40008001104 */
[----:B--2---:R-:W-:Y:S05]  /*2ac0*/  @!P0 BRA `(.L_x_44) ;  /* 0x00000060009c8947 */ /* 0x004fea0003800000 */
.L_x_43:
[----:B------:R-:W-:-:S04]  /*2ad0*/  UIADD3 UR7, UPT, UPT, UR5, 0x1, URZ ;  /* 0x0000000105077890 */ /* 0x000fc8000fffe0ff */
[----:B------:R-:W-:-:S04]  /*2ae0*/  UISETP.NE.AND UP0, UPT, UR7, 0x2, UPT ;  /* 0x000000020700788c */ /* 0x000fc8000bf05270 */
[----:B------:R-:W-:Y:S02]  /*2af0*/  USEL UR8, URZ, 0x1, UP0 ;  /* 0x00000001ff087887 */ /* 0x000fe40008000000 */
[----:B------:R-:W-:-:S04]  /*2b00*/  USEL UR7, UR7, URZ, UP0 ;  /* 0x000000ff07077287 */ /* 0x000fc80008000000 */
[----:B------:R-:W-:Y:S01]  /*2b10*/  ULEA UR7, UR7, UR6, 0x3 ;  /* 0x0000000607077291 */ /* 0x000fe2000f8e18ff */
[----:B--2---:R-:W-:-:S04]  /*2b20*/  LOP3.LUT R3, R12, UR8, RZ, 0x3c, !PT ;  /* 0x000000080c037c12 */ /* 0x004fc8000f8e3cff */
[----:B------:R-:W-:-:S04]  /*2b30*/  SHF.L.U32 R0, R3, 0x1f, RZ ;  /* 0x0000001f03007819 */ /* 0x000fc800000006ff */
[----:B------:R-:W2:Y:S02]  /*2b40*/  SYNCS.PHASECHK.TRANS64 P0, [UR7+0x50], R0 ;  /* 0x00005000ff0075a7 */ /* 0x000ea40008001007 */
[----:B-12---:R-:W-:Y:S05]  /*2b50*/  @P0 EXIT ;  /* 0x000000000000094d */ /* 0x006fea0003800000 */
[----:B------:R-:W-:Y:S02]  /*2b60*/  SHF.L.U32 R3, R3, 0x1f, RZ ;  /* 0x0000001f03037819 */ /* 0x000fe400000006ff */
[----:B------:R-:W-:-:S07]  /*2b70*/  MOV R0, UR7 ;  /* 0x0000000700007c02 */ /* 0x000fce0008000f00 */
.L_x_45:
[----:B-1----:R1:W2:Y:S02]  /*2b80*/  SYNCS.PHASECHK.TRANS64.TRYWAIT P0, [R0+URZ+0x50], R3 ;  /* 0x00005003000075a7 */ /* 0x0022a400080011ff */
[----:B--2---:R-:W-:Y:S05]  /*2b90*/  @!P0 NANOSLEEP.SYNCS 0x989680 ;  /* 0x009896800000895d */ /* 0x004fea0003900000 */
[----:B------:R-:W2:Y:S02]  /*2ba0*/  @!P0 SYNCS.PHASECHK.TRANS64 P0, [R0+URZ+0x50], R3 ;  /* 0x00005003000085a7 */ /* 0x000ea400080010ff */
[----:B--2---:R-:W-:Y:S05]  /*2bb0*/  @P0 EXIT ;  /* 0x000000000000094d */ /* 0x004fea0003800000 */
[----:B------:R-:W-:Y:S05]  /*2bc0*/  BRA `(.L_x_45) ;  /* 0xfffffffc00ec7947 */ /* 0x000fea000383ffff */
.L_x_38:
[----:B------:R-:W-:-:S09]  /*2bd0*/  UISETP.NE.AND UP0, UPT, UR18, URZ, UPT ;  /* 0x000000ff1200728c */ /* 0x000fd2000bf05270 */
[----:B------:R-:W-:Y:S05]  /*2be0*/  BRA.U UP0, `(.L_x_46) ;  /* 0x0000001100387547 */ /* 0x000fea000b800000 */
[----:B------:R-:W-:Y:S01]  /*2bf0*/  UMOV UR4, 0x40 ;  /* 0x0000004000047882 */ /* 0x000fe20000000000 */
[----:B------:R-:W-:Y:S01]  /*2c00*/  NOP ;  /* 0x0000000000007918 */ /* 0x000fe20000000000 */
[----:B------:R-:W-:-:S03]  /*2c10*/  ULEA UR6, UR5, UR4, 0x18 ;  /* 0x0000000405067291 */ /* 0x000fc6000f8ec0ff */
[----:B------:R-:W-:Y:S02]  /*2c20*/  UMOV UR4, 0x400 ;  /* 0x0000040000047882 */ /* 0x000fe40000000000 */
[----:B------:R-:W-:-:S04]  /*2c30*/  ULEA UR5, UR5, UR4, 0x18 ;  /* 0x0000000405057291 */ /* 0x000fc8000f8ec0ff */
[----:B------:R-:W2:Y:S02]  /*2c40*/  LDS.U8 R0, [UR6+0x1c] ;  /* 0x00001c06ff007984 */ /* 0x000ea40008000000 */
[----:B--2---:R-:W-:-:S13]  /*2c50*/  ISETP.NE.AND P0, PT, R0, RZ, PT ;  /* 0x000000ff0000720c */ /* 0x004fda0003f05270 */
[----:B------:R-:W-:Y:S05]  /*2c60*/  @P0 BRA `(.L_x_47) ;  /* 0x0000000000580947 */ /* 0x000fea0003800000 */
[----:B------:R-:W-:-:S13]  /*2c70*/  ELECT P0, URZ, PT ;  /* 0x0000000000ff782f */ /* 0x000fda0003800000 */
[----:B------:R-:W-:Y:S05]  /*2c80*/  @!P0 BRA `(.L_x_48) ;  /* 0x0000000000608947 */ /* 0x000fea0003800000 */
[----:B------:R-:W-:Y:S01]  /*2c90*/  UMOV UR4, 0x10 ;  /* 0x0000001000047882 */ /* 0x000fe20000000000 */
[----:B------:R-:W-:Y:S01]  /*2ca0*/  HFMA2 R0, -RZ, RZ, 0, 5.9604644775390625e-08 ;  /* 0x00000001ff007431 */ /* 0x000fe200000001ff */
[----:B------:R-:W-:-:S03]  /*2cb0*/  MOV R2, 0xffff ;  /* 0x0000ffff00027802 */ /* 0x000fc60000000f00 */
[----:B------:R-:W-:Y:S04]  /*2cc0*/  DEPBAR.LE SB2, 0x36 ;  /* 0x0000ad800000791a */ /* 0x000fe80000000000 */
[----:B------:R-:W2:Y:S02]  /*2cd0*/  UTCATOMSWS.FIND_AND_SET.ALIGN UP0, UR4, UR4 ;  /* 0x00000004000475e3 */ /* 0x000ea40008000800 */
[----:B--2---:R-:W-:Y:S01]  /*2ce0*/  MOV R3, UR4 ;  /* 0x0000000400037c02 */ /* 0x004fe20008000f00 */
[----:B------:R-:W-:Y:S06]  /*2cf0*/  BRA.U UP0, `(.L_x_49) ;  /* 0x0000000100187547 */ /* 0x000fec000b800000 */
.L_x_50:
[----:B------:R-:W-:Y:S05]  /*2d00*/  NANOSLEEP 0x64 ;  /* 0x000000640000795d */ /* 0x000fea0003800000 */
[----:B------:R-:W-:-:S05]  /*2d10*/  UMOV UR4, 0x10 ;  /* 0x0000001000047882 */ /* 0x000fca0000000000 */
[----:B------:R-:W-:Y:S04]  /*2d20*/  DEPBAR.LE SB2, 0x36 ;  /* 0x0000ad800000791a */ /* 0x000fe80000000000 */
[----:B------:R-:W2:Y:S02]  /*2d30*/  UTCATOMSWS.FIND_AND_SET.ALIGN UP0, UR4, UR4 ;  /* 0x00000004000475e3 */ /* 0x000ea40008000800 */
[----:B--2---:R-:W-:Y:S01]  /*2d40*/  MOV R3, UR4 ;  /* 0x0000000400037c02 */ /* 0x004fe20008000f00 */
[----:B------:R-:W-:Y:S05]  /*2d50*/  BRA.U !UP0, `(.L_x_50) ;  /* 0xfffffffd08e87547 */ /* 0x000fea000b83ffff */
.L_x_49:
[-C--:B------:R-:W-:Y:S02]  /*2d60*/  SHF.L.U32 R2, R2, R3.reuse, RZ ;  /* 0x0000000302027219 */ /* 0x080fe400000006ff */
[----:B------:R-:W-:Y:S01]  /*2d70*/  SHF.L.U32 R0, R0, R3, RZ ;  /* 0x0000000300007219 */ /* 0x000fe200000006ff */
[----:B------:R-:W-:Y:S02]  /*2d80*/  IMAD.SHL.U32 R3, R3, 0x20, RZ ;  /* 0x0000002003037824 */ /* 0x000fe400078e00ff */
[----:B------:R2:W-:Y:S04]  /*2d90*/  ATOMS.OR RZ, [UR6+0x14], R2 ;  /* 0x00001402ffff798c */ /* 0x0005e8000b000006 */
[----:B------:R2:W-:Y:S04]  /*2da0*/  ATOMS.OR RZ, [UR6+0x18], R0 ;  /* 0x00001800ffff798c */ /* 0x0005e8000b000006 */
[----:B------:R2:W-:Y:S01]  /*2db0*/  STS [UR5+0xf0], R3 ;  /* 0x0000f003ff007988 */ /* 0x0005e20008000805 */
[----:B------:R-:W-:Y:S05]  /*2dc0*/  BRA `(.L_x_48) ;  /* 0x0000000000107947 */ /* 0x000fea0003800000 */
.L_x_47:
[----:B------:R-:W-:Y:S02]  /*2dd0*/  MOV R0, 0xffffffff ;  /* 0xffffffff00007802 */ /* 0x000fe40000000f00 */
[----:B------:R-:W-:-:S03]  /*2de0*/  MOV R2, 0x2e10 ;  /* 0x00002e1000027802 */ /* 0x000fc60000000f00 */
[----:B------:R2:W-:Y:S04]  /*2df0*/  STS [UR5+0xf0], R0 ;  /* 0x0000f000ff007988 */ /* 0x0005e80008000805 */
[----:B-12--5:R-:W-:Y:S05]  /*2e00*/  CALL.REL.NOINC `($__internal_1_$__cuda_sm10x_tcgen05_guardrail_trap_phase_invalid_during_alloc) ;  /* 0x00000064001c7944 */ /* 0x026fea0003c00000 */
.L_x_48:
[----:B------:R-:W-:Y:S05]  /*2e10*/  WARPSYNC.ALL ;  /* 0x0000000000007948 */ /* 0x000fea0003800000 */
[----:B------:R-:W3:Y:S01]  /*2e20*/  S2UR UR4, SR_CgaCtaId ;  /* 0x00000000000479c3 */ /* 0x000ee20000008800 */
[----:B------:R-:W-:Y:S01]  /*2e30*/  UMOV UR43, 0x400 ;  /* 0x00000400002b7882 */ /* 0x000fe20000000000 */
[----:B------:R-:W-:-:S06]  /*2e40*/  NOP ;  /* 0x0000000000007918 */ /* 0x000fcc0000000000 */
[----:B------:R-:W-:Y:S06]  /*2e50*/  BAR.ARV 0x6, 0xa0 ;  /* 0x0182800000007b1d */ /* 0x000fec0000002000 */
[----:B------:R-:W4:Y:S01]  /*2e60*/  LDCU UR6, c[0x0][0x38c] ;  /* 0x00007180ff0677ac */ /* 0x000f220008000800 */
[----:B------:R-:W-:Y:S01]  /*2e70*/  IMAD.MOV.U32 R11, RZ, RZ, 0x1 ;  /* 0x00000001ff0b7424 */ /* 0x000fe200078e00ff */
[----:B------:R-:W-:Y:S01]  /*2e80*/  CS2R R8, SRZ ;  /* 0x0000000000087805 */ /* 0x000fe2000001ff00 */
[----:B------:R-:W-:Y:S01]  /*2e90*/  IMAD.MOV.U32 R10, RZ, RZ, RZ ;  /* 0x000000ffff0a7224 */ /* 0x000fe200078e00ff */
[----:B------:R-:W-:Y:S01]  /*2ea0*/  UMOV UR45, URZ ;  /* 0x000000ff002d7c82 */ /* 0x000fe20008000000 */
[----:B-1----:R-:W-:Y:S01]  /*2eb0*/  UMOV UR41, URZ ;  /* 0x000000ff00297c82 */ /* 0x002fe20008000000 */
[----:B------:R-:W-:Y:S01]  /*2ec0*/  UMOV UR62, 0x0 ;  /* 0x00000000003e7882 */ /* 0x000fe20000000000 */
[----:B------:R-:W-:Y:S01]  /*2ed0*/  UMOV UR63, 0x4380010 ;  /* 0x04380010003f7882 */ /* 0x000fe20000000000 */
[----:B------:R-:W-:Y:S01]  /*2ee0*/  UMOV UR60, 0x0 ;  /* 0x00000000003c7882 */ /* 0x000fe20000000000 */
[----:B------:R-:W-:Y:S01]  /*2ef0*/  UMOV UR61, 0x4380010 ;  /* 0x04380010003d7882 */ /* 0x000fe20000000000 */
[----:B---3--:R-:W-:Y:S01]  /*2f00*/  ULEA UR43, UR4, UR43, 0x18 ;  /* 0x0000002b042b7291 */ /* 0x008fe2000f8ec0ff */
[----:B------:R-:W1:Y:S03]  /*2f10*/  LDCU UR4, c[0x0][0x38c] ;  /* 0x00007180ff0477ac */ /* 0x000e660008000800 */
[----:B------:R-:W-:Y:S01]  /*2f20*/  UIADD3 UR5, UPT, UPT, UR43, 0x7200, URZ ;  /* 0x000072002b057890 */ /* 0x000fe2000fffe0ff */
[----:B------:R-:W-:-:S04]  /*2f30*/  UMOV UR58, 0x0 ;  /* 0x00000000003a7882 */ /* 0x000fc80000000000 */
[----:B--2---:R-:W2:Y:S01]  /*2f40*/  LDS R0, [UR43+0xf0] ;  /* 0x0000f02bff007984 */ /* 0x004ea20008000800 */
[----:B------:R-:W-:Y:S01]  /*2f50*/  USHF.R.U32.HI UR5, URZ, 0x4, UR5 ;  /* 0x00000004ff057899 */ /* 0x000fe20008011605 */
[----:B------:R-:W-:Y:S01]  /*2f60*/  UMOV UR59, 0x4380010 ;  /* 0x04380010003b7882 */ /* 0x000fe20000000000 */
[----:B------:R-:W-:Y:S02]  /*2f70*/  UMOV UR56, 0x0 ;  /* 0x0000000000387882 */ /* 0x000fe40000000000 */
[----:B------:R-:W-:Y:S01]  /*2f80*/  ULOP3.LUT UR5, UR5, 0x3fff, URZ, 0xc0, !UPT ;  /* 0x00003fff05057892 */ /* 0x000fe2000f8ec0ff */
[----:B------:R-:W-:Y:S01]  /*2f90*/  UMOV UR57, 0x4380010 ;  /* 0x0438001000397882 */ /* 0x000fe20000000000 */
[----:B------:R-:W-:Y:S01]  /*2fa0*/  UMOV UR54, 0x0 ;  /* 0x0000000000367882 */ /* 0x000fe20000000000 */
[----:B------:R-:W-:Y:S01]  /*2fb0*/  UMOV UR55, 0x4380010 ;  /* 0x0438001000377882 */ /* 0x000fe20000000000 */
[----:B------:R-:W-:Y:S01]  /*2fc0*/  UMOV UR52, 0x0 ;  /* 0x0000000000347882 */ /* 0x000fe20000000000 */
[----:B-1----:R-:W-:Y:S01]  /*2fd0*/  UIADD3 UR4, UPT, UPT, UR4, 0xff, URZ ;  /* 0x000000ff04047890 */ /* 0x002fe2000fffe0ff */
[----:B------:R-:W-:Y:S01]  /*2fe0*/  UMOV UR53, 0x4380010 ;  /* 0x0438001000357882 */ /* 0x000fe20000000000 */
[----:B------:R-:W-:-:S02]  /*2ff0*/  ULOP3.LUT UR44, UR5, 0x10000, URZ, 0xfc, !UPT ;  /* 0x00010000052c7892 */ /* 0x000fc4000f8efcff */
[----:B------:R-:W-:Y:S02]  /*3000*/  USHF.R.S32.HI UR47, URZ, 0x1f, UR4 ;  /* 0x0000001fff2f7899 */ /* 0x000fe40008011404 */
[----:B----4-:R-:W-:Y:S02]  /*3010*/  UISETP.GE.AND UP4, UPT, UR6, 0x1, UPT ;  /* 0x000000010600788c */ /* 0x010fe4000bf86270 */
[----:B------:R-:W-:Y:S02]  /*3020*/  ULEA.HI UR47, UR47, UR4, URZ, 0x8 ;  /* 0x000000042f2f7291 */ /* 0x000fe4000f8f40ff */
[----:B------:R-:W-:Y:S02]  /*3030*/  UIADD3 UR4, UPT, UPT, UR43, 0xf200, URZ ;  /* 0x0000f2002b047890 */ /* 0x000fe4000fffe0ff */
[----:B------:R-:W-:Y:S02]  /*3040*/  USHF.R.S32.HI UR47, URZ, 0x8, UR47 ;  /* 0x00000008ff2f7899 */ /* 0x000fe4000801142f */
[----:B------:R-:W-:-:S02]  /*3050*/  USHF.R.U32.HI UR4, URZ, 0x4, UR4 ;  /* 0x00000004ff047899 */ /* 0x000fc40008011604 */
[----:B------:R-:W-:Y:S02]  /*3060*/  UISETP.LT.AND UP0, UPT, UR47, 0x1, UPT ;  /* 0x000000012f00788c */ /* 0x000fe4000bf01270 */
[----:B------:R-:W-:Y:S02]  /*3070*/  ULOP3.LUT UR4, UR4, 0x3fff, URZ, 0xc0, !UPT ;  /* 0x00003fff04047892 */ /* 0x000fe4000f8ec0ff */
[----:B------:R-:W-:Y:S02]  /*3080*/  USEL UR64, UR47, 0x1, !UP0 ;  /* 0x000000012f407887 */ /* 0x000fe4000c000000 */
[----:B------:R-:W-:Y:S02]  /*3090*/  ULOP3.LUT UR4, UR4, 0x10000, URZ, 0xfc, !UPT ;  /* 0x0001000004047892 */ /* 0x000fe4000f8efcff */
[----:B------:R-:W-:Y:S01]  /*30a0*/  UIADD3 UR64, UPT, UPT, -UR64, URZ, URZ ;  /* 0x000000ff40407290 */ /* 0x000fe2000fffe1ff */
[----:B------:R-:W-:Y:S01]  /*30b0*/  UMOV UR50, 0x0 ;  /* 0x0000000000327882 */ /* 0x000fe20000000000 */
[----:B------:R-:W-:Y:S01]  /*30c0*/  UMOV UR51, 0x4380010 ;  /* 0x0438001000337882 */ /* 0x000fe20000000000 */
[----:B--2---:R-:W-:Y:S01]  /*30d0*/  R2UR UR65, R0 ;  /* 0x00000000004172ca */ /* 0x004fe200000e0000 */
[----:B------:R-:W-:Y:S01]  /*30e0*/  UMOV UR48, 0x0 ;  /* 0x0000000000307882 */ /* 0x000fe20000000000 */
[----:B------:R-:W-:-:S13]  /*30f0*/  UMOV UR49, 0x4380010 ;  /* 0x0438001000317882 */ /* 0x000fda0000000000 */
.L_x_57:
[----:B------:R-:W-:Y:S02]  /*3100*/  LEA R0, R10, UR43, 0x3 ;  /* 0x0000002b0a007c11 */ /* 0x000fe4000f8e18ff */
[----:B------:R-:W-:Y:S02]  /*3110*/  SHF.L.U32 R5, R9, 0x1f, RZ ;  /* 0x0000001f09057819 */ /* 0x000fe400000006ff */
[----:B------:R-:W-:Y:S01]  /*3120*/  PLOP3.LUT P0, PT, PT, PT, UP4, 0x80, 0x8 ;  /* 0x000000000008781c */ /* 0x000fe20003f0f048 */
[----:B------:R-:W-:Y:S01]  /*3130*/  VIADD R3, R0, 0x50 ;  /* 0x0000005000037836 */ /* 0x000fe20000000000 */
[----:B-1----:R-:W1:Y:S02]  /*3140*/  SYNCS.PHASECHK.TRANS64.TRYWAIT P1, [R0+URZ+0x40], R5 ;  /* 0x00004005000075a7 */ /* 0x002e6400080211ff */
[----:B-1-3--:R-:W-:Y:S09]  /*3150*/  @!P1 BRA `(.L_x_51) ;  /* 0x0000005c00109947 */ /* 0x00aff20003800000 */
.L_x_109:
[----:B------:R-:W-:Y:S01]  /*3160*/  LEA R4, R10, UR43, 0x4 ;  /* 0x0000002b0a047c11 */ /* 0x000fe2000f8e20ff */
[----:B------:R-:W-:Y:S01]  /*3170*/  @UP4 ULEA UR5, UR41, UR43, 0x3 ;  /* 0x0000002b29054291 */ /* 0x000fe2000f8e18ff */
[----:B------:R-:W-:Y:S01]  /*3180*/  PLOP3.LUT P2, PT, PT, PT, PT, 0x80, 0x8 ;  /* 0x000000000008781c */ /* 0x000fe20003f4f070 */
[----:B------:R-:W-:Y:S01]  /*3190*/  ULEA UR46, UR45, UR43, 0x3 ;  /* 0x0000002b2d2e7291 */ /* 0x000fe2000f8e18ff */
[----:B------:R-:W-:Y:S02]  /*31a0*/  PRMT R3, RZ, 0x654, R3 ;  /* 0x00000654ff037816 */ /* 0x000fe40000000003 */
[----:B-1----:R-:W1:Y:S01]  /*31b0*/  LDS.128 R4, [R4+0xd0] ;  /* 0x0000d00004047984 */ /* 0x002e620000000c00 */
[----:B------:R-:W-:Y:S02]  /*31c0*/  @P0 SHF.L.U32 R2, R8, 0x1f, RZ ;  /* 0x0000001f08020819 */ /* 0x000fe400000006ff */
[----:B------:R-:W-:Y:S01]  /*31d0*/  SHF.L.U32 R0, R11, 0x1f, RZ ;  /* 0x0000001f0b007819 */ /* 0x000fe200000006ff */
[----:B------:R-:W-:Y:S01]  /*31e0*/  @!PT LDS RZ, [RZ] ;  /* 0x00000000fffff984 */ /* 0x000fe20000000800 */
[----:B------:R-:W-:Y:S01]  /*31f0*/  @!PT LDS RZ, [RZ] ;  /* 0x00000000fffff984 */ /* 0x000fe20000000800 */
[----:B------:R-:W-:Y:S01]  /*3200*/  @!PT LDS RZ, [RZ] ;  /* 0x00000000fffff984 */ /* 0x000fe20000000800 */
[----:B------:R-:W-:Y:S01]  /*3210*/  @!PT LDS RZ, [RZ] ;  /* 0x00000000fffff984 */ /* 0x000fe20000000800 */
[----:B------:R2:W-:Y:S06]  /*3220*/  MEMBAR.ALL.CTA ;  /* 0x0000000000007992 */ /* 0x0005ec0000008000 */
[----:B--2---:R-:W2:Y:S02]  /*3230*/  FENCE.VIEW.ASYNC.S ;  /* 0x00000000000073c6 */ /* 0x004ea40000000000 */
[----:B--2---:R2:W-:Y:S01]  /*3240*/  SYNCS.ARRIVE.TRANS64.RED.A1T0 RZ, [R3+URZ], RZ ;  /* 0x000000ff03ff79a7 */ /* 0x0045e200081004ff */
[----:B------:R2:W3:Y:S01]  /*3250*/  @P0 SYNCS.PHASECHK.TRANS64.TRYWAIT P2, [UR5], R2 ;  /* 0x00000002ff0005a7 */ /* 0x0004e20008041105 */
[----:B------:R-:W-:Y:S01]  /*3260*/  ULEA.HI UR5, UR45, UR45, URZ, 0x1 ;  /* 0x0000002d2d057291 */ /* 0x000fe2000f8f08ff */
[----:B-1----:R-:W-:-:S03]  /*3270*/  LOP3.LUT P1, RZ, R6, 0x1, RZ, 0xc0, !PT ;  /* 0x0000000106ff7812 */ /* 0x002fc6000782c0ff */
[----:B------:R-:W-:Y:S02]  /*3280*/  ULOP3.LUT UR6, UR5, 0xffe, URZ, 0xc0, !UPT ;  /* 0x00000ffe05067892 */ /* 0x000fe4000f8ec0ff */
[----:B------:R-:W-:Y:S02]  /*3290*/  USHF.R.U32.HI UR38, URZ, 0x1, UR5 ;  /* 0x00000001ff267899 */ /* 0x000fe40008011605 */
[----:B------:R-:W-:Y:S02]  /*32a0*/  UIADD3 UR5, UPT, UPT, -UR6, UR45, URZ ;  /* 0x0000002d06057290 */ /* 0x000fe4000fffe1ff */
[----:B------:R-:W-:-:S04]  /*32b0*/  UIMAD UR38, UR38, 0xe0, UR65 ;  /* 0x000000e0262678a4 */ /* 0x000fc8000f8e0241 */
[----:B------:R-:W-:Y:S01]  /*32c0*/  ULEA UR38, UR5, UR38, 0x14 ;  /* 0x0000002605267291 */ /* 0x000fe2000f8ea0ff */
[----:B------:R-:W1:Y:S02]  /*32d0*/  SYNCS.PHASECHK.TRANS64.TRYWAIT P0, [UR46+0x80], R0 ;  /* 0x00008000ff0075a7 */ /* 0x000e64000800112e */
[----:B-123--:R-:W-:Y:S09]  /*32e0*/  @!P0 BRA `(.L_x_52) ;  /* 0x0000005800c08947 */ /* 0x00eff20003800000 */
.L_x_111:
[----:B------:R-:W-:Y:S01]  /*32f0*/  IADD3 R10, PT, PT, R10, 0x1, RZ ;  /* 0x000000010a0a7810 */ /* 0x000fe20007ffe0ff */
[----:B------:R-:W-:Y:S06]  /*3300*/  BRA.U !UP4, `(.L_x_53) ;  /* 0x000000050c107547 */ /* 0x000fec000b800000 */
[----:B------:R-:W-:Y:S01]  /*3310*/  UPLOP3.LUT UP2, UPT, UPT, UPT, UPT, 0x40, 0x4 ;  /* 0x000000000004789c */ /* 0x000fe20003f4e870 */
[----:B------:R-:W-:Y:S01]  /*3320*/  UMOV UR40, UR64 ;  /* 0x0000004000287c82 */ /* 0x000fe20008000000 */
[----:B------:R-:W-:Y:S01]  /*3330*/  UMOV UR39, UR47 ;  /* 0x0000002f00277c82 */ /* 0x000fe20008000000 */
[----:B------:R-:W-:-:S08]  /*3340*/  UMOV UR5, UR41 ;  /* 0x0000002900057c82 */ /* 0x000fd00008000000 */
.L_x_56:
[----:B------:R-:W-:Y:S02]  /*3350*/  UIADD3 UR40, UPT, UPT, UR40, 0x1, URZ ;  /* 0x0000000128287890 */ /* 0x000fe4000fffe0ff */
[----:B--2---:R-:W-:Y:S02]  /*3360*/  ULEA UR7, UR5, UR43, 0x3 ;  /* 0x0000002b05077291 */ /* 0x004fe4000f8e18ff */
[----:B------:R-:W-:Y:S01]  /*3370*/  UISETP.NE.AND UP3, UPT, UR40, URZ, UPT ;  /* 0x000000ff2800728c */ /* 0x000fe2000bf65270 */
[----:B---3--:R-:W-:Y:S10]  /*3380*/  @P2 BRA `(.L_x_54) ;  /* 0x00000000000c2947 */ /* 0x008ff40003800000 */
[----:B-1----:R-:W-:Y:S04]  /*3390*/  SHF.L.U32 R3, R8, 0x1f, RZ ;  /* 0x0000001f08037819 */ /* 0x002fe800000006ff */
[----:B------:R-:W1:Y:S02]  /*33a0*/  SYNCS.PHASECHK.TRANS64.TRYWAIT P0, [UR7], R3 ;  /* 0x00000003ff0075a7 */ /* 0x000e640008001107 */
[----:B-1----:R-:W-:Y:S05]  /*33b0*/  @!P0 BRA `(.L_x_55) ;  /* 0x0000005800a48947 */ /* 0x002fea0003800000 */
.L_x_54:
[----:B------:R-:W-:Y:S01]  /*33c0*/  UISETP.NE.AND UP0, UPT, UR39, 0x1, UPT ;  /* 0x000000012700788c */ /* 0x000fe2000bf05270 */
[----:B------:R-:W-:Y:S01]  /*33d0*/  PLOP3.LUT P2, PT, PT, PT, PT, 0x80, 0x8 ;  /* 0x000000000008781c */ /* 0x000fe20003f4f070 */
[----:B------:R-:W-:Y:S02]  /*33e0*/  UIADD3 UR6, UPT, UPT, UR5, 0x1, URZ ;  /* 0x0000000105067890 */ /* 0x000fe4000fffe0ff */
[----:B------:R-:W-:Y:S02]  /*33f0*/  UIADD3 UR42, UPT, UPT, UR7, 0x10, URZ ;  /* 0x00000010072a7890 */ /* 0x000fe4000fffe0ff */
[----:B------:R-:W-:Y:S01]  /*3400*/  UISETP.NE.AND UP1, UPT, UR6, 0x2, UPT ;  /* 0x000000020600788c */ /* 0x000fe2000bf25270 */
[----:B------:R-:W-:Y:S01]  /*3410*/  PLOP3.LUT P0, PT, PT, PT, UP0, 0x80, 0x8 ;  /* 0x000000000008781c */ /* 0x000fe20003f0f008 */
[----:B------:R-:W-:Y:S02]  /*3420*/  UIADD3 UR39, UPT, UPT, UR39, -0x1, URZ ;  /* 0xffffffff27277890 */ /* 0x000fe4000fffe0ff */
[----:B------:R-:W-:Y:S02]  /*3430*/  USEL UR8, URZ, 0x1, UP1 ;  /* 0x00000001ff087887 */ /* 0x000fe40008800000 */
[----:B------:R-:W-:Y:S01]  /*3440*/  USEL UR41, UR6, URZ, UP1 ;  /* 0x000000ff06297287 */ /* 0x000fe20008800000 */
[----:B------:R-:W-:Y:S01]  /*3450*/  UMOV UR7, 0x40004040 ;  /* 0x4000404000077882 */ /* 0x000fe20000000000 */
[----:B------:R-:W-:Y:S02]  /*3460*/  UMOV UR9, 0x40004040 ;  /* 0x4000404000097882 */ /* 0x000fe40000000000 */
[----:B------:R-:W-:Y:S01]  /*3470*/  @UP0 ULEA UR6, UR41, UR43, 0x3 ;  /* 0x0000002b29060291 */ /* 0x000fe2000f8e18ff */
[----:B------:R-:W-:Y:S01]  /*3480*/  LOP3.LUT R8, R8, UR8, RZ, 0x3c, !PT ;  /* 0x0000000808087c12 */ /* 0x000fe2000f8e3cff */
[----:B------:R-:W-:Y:S01]  /*3490*/  ULEA UR8, UR5, UR44, 0xa ;  /* 0x0000002c05087291 */ /* 0x000fe2000f8e50ff */
[----:B------:R-:W-:Y:S02]  /*34a0*/  UMOV UR37, 0x40004040 ;  /* 0x4000404000257882 */ /* 0x000fe40000000000 */
[----:B-1----:R-:W-:Y:S01]  /*34b0*/  @P0 SHF.L.U32 R0, R8, 0x1f, RZ ;  /* 0x0000001f08000819 */ /* 0x002fe200000006ff */
[----:B------:R-:W-:Y:S02]  /*34c0*/  UIADD3 UR34, UPT, UPT, UR8, 0x2, URZ ;  /* 0x0000000208227890 */ /* 0x000fe4000fffe0ff */
[----:B------:R-:W-:Y:S01]  /*34d0*/  UIADD3 UR30, UPT, UPT, UR8, 0x4, URZ ;  /* 0x00000004081e7890 */ /* 0x000fe2000fffe0ff */
[----:B------:R2:W3:Y:S01]  /*34e0*/  @P0 SYNCS.PHASECHK.TRANS64.TRYWAIT P2, [UR6], R0 ;  /* 0x00000000ff0005a7 */ /* 0x0004e20008041106 */
[----:B------:R-:W-:Y:S02]  /*34f0*/  UIMAD UR6, UR5, 0xe00, UR4 ;  /* 0x00000e00050678a4 */ /* 0x000fe4000f8e0204 */
[----:B------:R-:W-:Y:S02]  /*3500*/  UIADD3 UR26, UPT, UPT, UR8, 0x6, URZ ;  /* 0x00000006081a7890 */ /* 0x000fe4000fffe0ff */
[----:B------:R-:W-:Y:S02]  /*3510*/  UIADD3 UR36, UPT, UPT, UR6, 0x2, URZ ;  /* 0x0000000206247890 */ /* 0x000fe4000fffe0ff */
[----:B------:R-:W-:Y:S02]  /*3520*/  UIADD3 UR32, UPT, UPT, UR6, 0x4, URZ ;  /* 0x0000000406207890 */ /* 0x000fe4000fffe0ff */
[----:B------:R-:W-:Y:S01]  /*3530*/  UIADD3 UR28, UPT, UPT, UR6, 0x6, URZ ;  /* 0x00000006061c7890 */ /* 0x000fe2000fffe0ff */
[----:B------:R2:W-:Y:S01]  /*3540*/  UTCQMMA gdesc[UR8], gdesc[UR6], tmem[UR38], tmem[UR62], idesc[UR63], UP2 ;  /* 0x00ff3e06080075ea */ /* 0x0005e20009000326 */
[----:B------:R-:W-:Y:S02]  /*3550*/  UIADD3 UR24, UPT, UPT, UR6, 0x700, URZ ;  /* 0x0000070006187890 */ /* 0x000fe4000fffe0ff */
[----:B------:R-:W-:Y:S02]  /*3560*/  UIADD3 UR22, UPT, UPT, UR8, 0x200, URZ ;  /* 0x0000020008167890 */ /* 0x000fe4000fffe0ff */
[----:B------:R-:W-:Y:S02]  /*3570*/  UIADD3 UR20, UPT, UPT, UR6, 0x702, URZ ;  /* 0x0000070206147890 */ /* 0x000fe4000fffe0ff */
[----:B------:R-:W-:Y:S02]  /*3580*/  UIADD3 UR18, UPT, UPT, UR8, 0x202, URZ ;  /* 0x0000020208127890 */ /* 0x000fe4000fffe0ff */
[----:B------:R-:W-:Y:S02]  /*3590*/  UIADD3 UR16, UPT, UPT, UR6, 0x704, URZ ;  /* 0x0000070406107890 */ /* 0x000fe4000fffe0ff */
[----:B------:R-:W-:Y:S02]  /*35a0*/  UIADD3 UR14, UPT, UPT, UR8, 0x204, URZ ;  /* 0x00000204080e7890 */ /* 0x000fe4000fffe0ff */
[----:B------:R-:W-:Y:S02]  /*35b0*/  UIADD3 UR12, UPT, UPT, UR6, 0x706, URZ ;  /* 0x00000706060c7890 */ /* 0x000fe4000fffe0ff */
[----:B------:R-:W-:Y:S02]  /*35c0*/  UIADD3 UR10, UPT, UPT, UR8, 0x206, URZ ;  /* 0x00000206080a7890 */ /* 0x000fe4000fffe0ff */
[----:B------:R-:W-:Y:S01]  /*35d0*/  UPLOP3.LUT UP2, UPT, UPT, UPT, UPT, 0x80, 0x8 ;  /* 0x000000000008789c */ /* 0x000fe20003f4f070 */
[----:B------:R-:W-:Y:S01]  /*35e0*/  UMOV UR35, 0x40004040 ;  /* 0x4000404000237882 */ /* 0x000fe20000000000 */
[----:B------:R-:W-:Y:S01]  /*35f0*/  UMOV UR33, 0x40004040 ;  /* 0x4000404000217882 */ /* 0x000fe20000000000 */
[----:B------:R2:W-:Y:S01]  /*3600*/  UTCQMMA gdesc[UR34], gdesc[UR36], tmem[UR38], tmem[UR60], idesc[UR61], UPT ;  /* 0x00ff3c24220075ea */ /* 0x0005e2000b800326 */
        /* <DEDUP_REMOVED lines=14> */
[----:B------:R-:W-:Y:S01]  /*36f0*/  UMOV UR11, 0x40004040 ;  /* 0x40004040000b7882 */ /* 0x000fe20000000000 */
[----:B------:R2:W-:Y:S01]  /*3700*/  UTCQMMA gdesc[UR14], gdesc[UR16], tmem[UR38], tmem[UR50], idesc[UR51], UPT ;  /* 0x00ff32100e0075ea */ /* 0x0005e2000b800326 */
[----:B------:R2:W-:Y:S01]  /*3710*/  UTCQMMA gdesc[UR10], gdesc[UR12], tmem[UR38], tmem[UR48], idesc[UR49], UPT ;  /* 0x00ff300c0a0075ea */ /* 0x0005e2000b800326 */
[----:B------:R2:W-:Y:S01]  /*3720*/  UTCBAR [UR42], URZ ;  /* 0x000000ff2a0073e9 */ /* 0x0005e200080000ff */
[----:B------:R-:W-:Y:S01]  /*3730*/  UMOV UR5, UR41 ;  /* 0x0000002900057c82 */ /* 0x000fe20008000000 */
[----:B------:R-:W-:Y:S05]  /*3740*/  BRA.U UP3, `(.L_x_56) ;  /* 0xfffffffd03007547 */ /* 0x000fea000b83ffff */
.L_x_53:
[----:B------:R-:W-:Y:S01]  /*3750*/  UIADD3 UR5, UPT, UPT, UR45, 0x1, URZ ;  /* 0x000000012d057890 */ /* 0x000fe2000fffe0ff */
[C---:B------:R-:W-:Y:S01]  /*3760*/  ISETP.NE.AND P0, PT, R10.reuse, 0x2, PT ;  /* 0x000000020a00780c */ /* 0x040fe20003f05270 */
[----:B--2---:R-:W-:Y:S02]  /*3770*/  UIADD3 UR6, UPT, UPT, UR46, 0x60, URZ ;  /* 0x000000602e067890 */ /* 0x004fe4000fffe0ff */
[----:B------:R-:W-:Y:S01]  /*3780*/  UISETP.NE.AND UP0, UPT, UR5, 0x4, UPT ;  /* 0x000000040500788c */ /* 0x000fe2000bf05270 */
[----:B-1----:R-:W-:Y:S02]  /*3790*/  SEL R0, RZ, 0x1, P0 ;  /* 0x00000001ff007807 */ /* 0x002fe40000000000 */
[----:B------:R-:W-:Y:S01]  /*37a0*/  SEL R10, R10, RZ, P0 ;  /* 0x000000ff0a0a7207 */ /* 0x000fe20000000000 */
[----:B------:R-:W-:Y:S01]  /*37b0*/  USEL UR7, URZ, 0x1, UP0 ;  /* 0x00000001ff077887 */ /* 0x000fe20008000000 */
[----:B------:R-:W-:Y:S01]  /*37c0*/  LOP3.LUT R9, R9, R0, RZ, 0x3c, !PT ;  /* 0x0000000009097212 */ /* 0x000fe200078e3cff */
[----:B------:R-:W-:Y:S01]  /*37d0*/  USEL UR45, UR5, URZ, UP0 ;  /* 0x000000ff052d7287 */ /* 0x000fe20008000000 */
[----:B------:R1:W-:Y:S03]  /*37e0*/  UTCBAR [UR6], URZ ;  /* 0x000000ff060073e9 */ /* 0x0003e600080000ff */
[----:B------:R-:W-:Y:S01]  /*37f0*/  LOP3.LUT R11, R11, UR7, RZ, 0x3c, !PT ;  /* 0x000000070b0b7c12 */ /* 0x000fe2000f8e3cff */
[----:B------:R-:W-:Y:S07]  /*3800*/  @P1 BRA `(.L_x_57) ;  /* 0xfffffff8003c1947 */ /* 0x000fee000383ffff */
[----:B------:R-:W2:Y:S01]  /*3810*/  S2UR UR8, SR_CgaCtaId ;  /* 0x00000000000879c3 */ /* 0x000ea20000008800 */
[----:B------:R-:W-:Y:S01]  /*3820*/  ELECT P0, URZ, PT ;  /* 0x0000000000ff782f */ /* 0x000fe20003800000 */
[----:B------:R-:W-:Y:S01]  /*3830*/  IMAD.MOV.U32 R0, RZ, RZ, 0x1 ;  /* 0x00000001ff007424 */ /* 0x000fe200078e00ff */
[----:B------:R-:W-:Y:S01]  /*3840*/  UIADD3 UR43, UPT, UPT, UR43, 0x80, URZ ;  /* 0x000000802b2b7890 */ /* 0x000fe2000fffe0ff */
[----:B------:R-:W-:Y:S01]  /*3850*/  SHF.L.U32 R3, R11, 0x1f, RZ ;  /* 0x0000001f0b037819 */ /* 0x000fe200000006ff */
[----:B------:R-:W-:-:S03]  /*3860*/  UMOV UR4, 0x40 ;  /* 0x0000004000047882 */ /* 0x000fc60000000000 */
[----:B------:R-:W-:Y:S01]  /*3870*/  UVIRTCOUNT.DEALLOC.SMPOOL 0x80 ;  /* 0x000000800000784c */ /* 0x000fe20000000000 */
[----:B--2---:R-:W-:Y:S02]  /*3880*/  ULEA UR8, UR8, UR4, 0x18 ;  /* 0x0000000408087291 */ /* 0x004fe4000f8ec0ff */
[----:B------:R-:W-:-:S07]  /*3890*/  ULEA UR4, UR45, UR43, 0x3 ;  /* 0x0000002b2d047291 */ /* 0x000fce000f8e18ff */
[----:B------:R2:W-:Y:S02]  /*38a0*/  @P0 STS.U8 [UR8+0x1c], R0 ;  /* 0x00001c00ff000988 */ /* 0x0005e40008000008 */
[----:B------:R-:W4:Y:S02]  /*38b0*/  SYNCS.PHASECHK.TRANS64.TRYWAIT P0, [UR4], R3 ;  /* 0x00000003ff0075a7 */ /* 0x000f240008001104 */
[----:B--2-4-:R-:W-:Y:S05]  /*38c0*/  @!P0 BRA `(.L_x_58) ;  /* 0x0000005400788947 */ /* 0x014fea0003800000 */
.L_x_114:
[----:B------:R-:W-:-:S04]  /*38d0*/  UIADD3 UR4, UPT, UPT, UR45, 0x1, URZ ;  /* 0x000000012d047890 */ /* 0x000fc8000fffe0ff */
[----:B------:R-:W-:-:S04]  /*38e0*/  UISETP.NE.AND UP0, UPT, UR4, 0x4, UPT ;  /* 0x000000040400788c */ /* 0x000fc8000bf05270 */
[----:B-1----:R-:W-:Y:S02]  /*38f0*/  USEL UR6, URZ, 0x1, UP0 ;  /* 0x00000001ff067887 */ /* 0x002fe40008000000 */
[----:B------:R-:W-:-:S04]  /*3900*/  USEL UR4, UR4, URZ, UP0 ;  /* 0x000000ff04047287 */ /* 0x000fc80008000000 */
[----:B------:R-:W-:Y:S01]  /*3910*/  ULEA UR5, UR4, UR43, 0x3 ;  /* 0x0000002b04057291 */ /* 0x000fe2000f8e18ff */
[----:B------:R-:W-:-:S04]  /*3920*/  LOP3.LUT R2, R11, UR6, RZ, 0x3c, !PT ;  /* 0x000000060b027c12 */ /* 0x000fc8000f8e3cff */
[----:B--2---:R-:W-:-:S04]  /*3930*/  SHF.L.U32 R3, R2, 0x1f, RZ ;  /* 0x0000001f02037819 */ /* 0x004fc800000006ff */
[----:B------:R-:W1:Y:S02]  /*3940*/  SYNCS.PHASECHK.TRANS64.TRYWAIT P0, [UR5], R3 ;  /* 0x00000003ff0075a7 */ /* 0x000e640008001105 */
[----:B-1----:R-:W-:Y:S05]  /*3950*/  @!P0 BRA `(.L_x_59) ;  /* 0x00000054006c8947 */ /* 0x002fea0003800000 */
.L_x_116:
[----:B------:R-:W-:-:S04]  /*3960*/  UIADD3 UR4, UPT, UPT, UR4, 0x1, URZ ;  /* 0x0000000104047890 */ /* 0x000fc8000fffe0ff */
[----:B------:R-:W-:-:S04]  /*3970*/  UISETP.NE.AND UP0, UPT, UR4, 0x4, UPT ;  /* 0x000000040400788c */ /* 0x000fc8000bf05270 */
[----:B------:R-:W-:Y:S02]  /*3980*/  USEL UR6, URZ, 0x1, UP0 ;  /* 0x00000001ff067887 */ /* 0x000fe40008000000 */
[----:B------:R-:W-:-:S04]  /*3990*/  USEL UR4, UR4, URZ, UP0 ;  /* 0x000000ff04047287 */ /* 0x000fc80008000000 */
[----:B------:R-:W-:Y:S01]  /*39a0*/  ULEA UR5, UR4, UR43, 0x3 ;  /* 0x0000002b04057291 */ /* 0x000fe2000f8e18ff */
[----:B------:R-:W-:-:S04]  /*39b0*/  LOP3.LUT R2, R2, UR6, RZ, 0x3c, !PT ;  /* 0x0000000602027c12 */ /* 0x000fc8000f8e3cff */
[----:B-1----:R-:W-:-:S04]  /*39c0*/  SHF.L.U32 R3, R2, 0x1f, RZ ;  /* 0x0000001f02037819 */ /* 0x002fc800000006ff */
[----:B------:R-:W1:Y:S02]  /*39d0*/  SYNCS.PHASECHK.TRANS64.TRYWAIT P0, [UR5], R3 ;  /* 0x00000003ff0075a7 */ /* 0x000e640008001105 */
[----:B-1----:R-:W-:Y:S05]  /*39e0*/  @!P0 BRA `(.L_x_60) ;  /* 0x0000005400608947 */ /* 0x002fea0003800000 */
.L_x_118:
[----:B------:R-:W-:-:S04]  /*39f0*/  UIADD3 UR4, UPT, UPT, UR4, 0x1, URZ ;  /* 0x0000000104047890 */ /* 0x000fc8000fffe0ff */
[----:B------:R-:W-:-:S04]  /*3a00*/  UISETP.NE.AND UP0, UPT, UR4, 0x4, UPT ;  /* 0x000000040400788c */ /* 0x000fc8000bf05270 */
[----:B------:R-:W-:Y:S02]  /*3a10*/  USEL UR5, URZ, 0x1, UP0 ;  /* 0x00000001ff057887 */ /* 0x000fe40008000000 */
[----:B------:R-:W-:-:S04]  /*3a20*/  USEL UR4, UR4, URZ, UP0 ;  /* 0x000000ff04047287 */ /* 0x000fc80008000000 */
[----:B------:R-:W-:Y:S01]  /*3a30*/  ULEA UR4, UR4, UR43, 0x3 ;  /* 0x0000002b04047291 */ /* 0x000fe2000f8e18ff */
[----:B-1----:R-:W-:-:S04]  /*3a40*/  LOP3.LUT R3, R2, UR5, RZ, 0x3c, !PT ;  /* 0x0000000502037c12 */ /* 0x002fc8000f8e3cff */
[----:B------:R-:W-:-:S04]  /*3a50*/  SHF.L.U32 R3, R3, 0x1f, RZ ;  /* 0x0000001f03037819 */ /* 0x000fc800000006ff */
[----:B------:R-:W1:Y:S02]  /*3a60*/  SYNCS.PHASECHK.TRANS64.TRYWAIT P0, [UR4], R3 ;  /* 0x00000003ff0075a7 */ /* 0x000e640008001104 */
[----:B-1----:R-:W-:Y:S05]  /*3a70*/  @!P0 BRA `(.L_x_61) ;  /* 0x0000005400548947 */ /* 0x002fea0003800000 */
.L_x_120:
[----:B------:R-:W-:Y:S01]  /*3a80*/  NOP ;  /* 0x0000000000007918 */ /* 0x000fe20000000000 */
[----:B-1----:R-:W1:Y:S01]  /*3a90*/  LDS R0, [UR8+0x14] ;  /* 0x00001408ff007984 */ /* 0x002e620008000800 */
[----:B------:R-:W-:Y:S01]  /*3aa0*/  ULOP3.LUT UR4, UR65, 0xffff, URZ, 0xc0, !UPT ;  /* 0x0000ffff41047892 */ /* 0x000fe2000f8ec0ff */
[----:B------:R-:W-:Y:S01]  /*3ab0*/  UMOV UR5, 0xffff ;  /* 0x0000ffff00057882 */ /* 0x000fe20000000000 */
[----:B------:R-:W-:Y:S02]  /*3ac0*/  UMOV UR6, 0x1 ;  /* 0x0000000100067882 */ /* 0x000fe40000000000 */
[----:B------:R-:W-:-:S04]  /*3ad0*/  USHF.R.U32.HI UR4, URZ, 0x5, UR4 ;  /* 0x00000005ff047899 */ /* 0x000fc80008011604 */
[----:B------:R-:W-:Y:S02]  /*3ae0*/  USHF.L.U32 UR5, UR5, UR4, URZ ;  /* 0x0000000405057299 */ /* 0x000fe400080006ff */
[----:B------:R-:W-:-:S04]  /*3af0*/  USHF.L.U32 UR4, UR6, UR4, URZ ;  /* 0x0000000406047299 */ /* 0x000fc800080006ff */
[----:B-1----:R-:W-:-:S04]  /*3b00*/  LOP3.LUT R0, R0, UR5, RZ, 0xc0, !PT ;  /* 0x0000000500007c12 */ /* 0x002fc8000f8ec0ff */
[----:B------:R-:W-:-:S13]  /*3b10*/  ISETP.NE.AND P0, PT, R0, UR5, PT ;  /* 0x0000000500007c0c */ /* 0x000fda000bf05270 */
[----:B------:R-:W-:Y:S05]  /*3b20*/  @P0 BRA `(.L_x_62) ;  /* 0x0000000000580947 */ /* 0x000fea0003800000 */
[----:B------:R-:W1:Y:S02]  /*3b30*/  LDS R0, [UR8+0x18] ;  /* 0x00001808ff007984 */ /* 0x000e640008000800 */
[----:B-1----:R-:W-:-:S04]  /*3b40*/  LOP3.LUT R0, R0, UR4, RZ, 0xc0, !PT ;  /* 0x0000000400007c12 */ /* 0x002fc8000f8ec0ff */
[----:B------:R-:W-:-:S13]  /*3b50*/  ISETP.NE.AND P0, PT, R0, UR4, PT ;  /* 0x0000000400007c0c */ /* 0x000fda000bf05270 */
[----:B------:R-:W-:Y:S05]  /*3b60*/  @P0 BRA `(.L_x_63) ;  /* 0x00000000003c0947 */ /* 0x000fea0003800000 */
[----:B------:R-:W1:Y:S01]  /*3b70*/  S2R R2, SR_LANEID ;  /* 0x0000000000027919 */ /* 0x000e620000000000 */
[----:B------:R-:W-:Y:S01]  /*3b80*/  ULOP3.LUT UR5, URZ, UR5, URZ, 0x33, !UPT ;  /* 0x00000005ff057292 */ /* 0x000fe2000f8e33ff */
[----:B------:R-:W-:Y:S01]  /*3b90*/  LOP3.LUT R4, RZ, UR4, RZ, 0x33, !PT ;  /* 0x00000004ff047c12 */ /* 0x000fe2000f8e33ff */
[----:B------:R-:W-:Y:S02]  /*3ba0*/  VOTEU.ANY UR4, UPT, PT ;  /* 0x0000000000047886 */ /* 0x000fe400038e0100 */
[----:B------:R-:W-:Y:S01]  /*3bb0*/  UFLO.U32 UR4, UR4 ;  /* 0x00000004000472bd */ /* 0x000fe200080e0000 */
[----:B------:R-:W2:Y:S01]  /*3bc0*/  REDUX UR6, R4 ;  /* 0x00000000040673c4 */ /* 0x000ea20000000000 */
[----:B------:R-:W-:-:S06]  /*3bd0*/  IMAD.U32 R0, RZ, RZ, UR5 ;  /* 0x00000005ff007e24 */ /* 0x000fcc000f8e00ff */
[----:B------:R4:W-:Y:S01]  /*3be0*/  UTCATOMSWS.AND URZ, UR5 ;  /* 0x0000000500ff79e3 */ /* 0x0009e20008000000 */
[----:B------:R-:W3:Y:S01]  /*3bf0*/  REDUX UR7, R0 ;  /* 0x00000000000773c4 */ /* 0x000ee20000000000 */
[----:B-1----:R-:W-:Y:S01]  /*3c00*/  ISETP.EQ.U32.AND P0, PT, R2, UR4, PT ;  /* 0x0000000402007c0c */ /* 0x002fe2000bf02070 */
[----:B--2---:R-:W-:Y:S01]  /*3c10*/  IMAD.U32 R2, RZ, RZ, UR6 ;  /* 0x00000006ff027e24 */ /* 0x004fe2000f8e00ff */
[----:B---3--:R-:W-:-:S11]  /*3c20*/  MOV R3, UR7 ;  /* 0x0000000700037c02 */ /* 0x008fd60008000f00 */
[----:B------:R4:W-:Y:S04]  /*3c30*/  @P0 ATOMS.AND RZ, [UR8+0x14], R3 ;  /* 0x00001403ffff098c */ /* 0x0009e8000a800008 */
[----:B------:R4:W-:Y:S01]  /*3c40*/  @P0 ATOMS.AND RZ, [UR8+0x18], R2 ;  /* 0x00001802ffff098c */ /* 0x0009e2000a800008 */
[----:B------:R-:W-:Y:S05]  /*3c50*/  BRA `(.L_x_64) ;  /* 0x0000000000147947 */ /* 0x000fea0003800000 */
.L_x_63:
[----:B------:R-:W-:Y:S02]  /*3c60*/  MOV R2, 0x3c80 ;  /* 0x00003c8000027802 */ /* 0x000fe40000000f00 */
[----:B---3-5:R-:W-:Y:S05]  /*3c70*/  CALL.REL.NOINC `($__internal_0_$__cuda_sm10x_tcgen05_guardrail_trap_col_being_dealloced_not_returned_by_alloc) ;  /* 0x0000005400747944 */ /* 0x028fea0003c00000 */
[----:B------:R-:W-:Y:S05]  /*3c80*/  BRA `(.L_x_64) ;  /* 0x0000000000087947 */ /* 0x000fea0003800000 */
.L_x_62:
[----:B------:R-:W-:Y:S02]  /*3c90*/  MOV R2, 0x3cb0 ;  /* 0x00003cb000027802 */ /* 0x000fe40000000f00 */
[----:B---3-5:R-:W-:Y:S05]  /*3ca0*/  CALL.REL.NOINC `($__internal_2_$__cuda_sm10x_tcgen05_guardrail_trap_unallocated_columns_being_dealloced) ;  /* 0x0000005400807944 */ /* 0x028fea0003c00000 */
.L_x_64:
[----:B------:R-:W-:Y:S01]  /*3cb0*/  NOP ;  /* 0x0000000000007918 */ /* 0x000fe20000000000 */
[----:B----4-:R-:W-:Y:S05]  /*3cc0*/  EXIT ;  /* 0x000000000000794d */ /* 0x010fea0003800000 */
.L_x_46:
[----:B------:R-:W-:-:S09]  /*3cd0*/  UISETP.NE.OR UP0, UPT, UR18, 0x3, !UP3 ;  /* 0x000000031200788c */ /* 0x000fd2000df05670 */
[----:B------:R-:W-:Y:S05]  /*3ce0*/  BRA.U UP0, `(.L_x_65) ;  /* 0x0000000d00947547 */ /* 0x000fea000b800000 */
[----:B------:R-:W2:Y:S01]  /*3cf0*/  LDCU.64 UR6, c[0x0][0x888] ;  /* 0x00011100ff0677ac */ /* 0x000ea20008000a00 */
[----:B------:R-:W-:Y:S02]  /*3d00*/  HFMA2 R9, -RZ, RZ, 0, 0 ;  /* 0x00000000ff097431 */ /* 0x000fe400000001ff */
[----:B------:R-:W-:Y:S01]  /*3d10*/  IMAD.MOV.U32 R11, RZ, RZ, 0x1 ;  /* 0x00000001ff0b7424 */ /* 0x000fe200078e00ff */
[----:B------:R-:W-:Y:S01]  /*3d20*/  MOV R8, 0x3800 ;  /* 0x0000380000087802 */ /* 0x000fe20000000f00 */
[----:B------:R-:W3:Y:S01]  /*3d30*/  LDCU UR38, c[0x0][0x370] ;  /* 0x00006e00ff2677ac */ /* 0x000ee20008000800 */
[----:B------:R-:W-:Y:S01]  /*3d40*/  IMAD.MOV.U32 R10, RZ, RZ, RZ ;  /* 0x000000ffff0a7224 */ /* 0x000fe200078e00ff */
[----:B------:R-:W3:Y:S01]  /*3d50*/  LDCU.128 UR48, c[0x0][0xb10] ;  /* 0x00016200ff3077ac */ /* 0x000ee20008000c00 */
[----:B------:R-:W4:Y:S01]  /*3d60*/  LDCU UR37, c[0x0][0x374] ;  /* 0x00006e80ff2577ac */ /* 0x000f220008000800 */
[----:B------:R-:W1:Y:S01]  /*3d70*/  LDCU.64 UR30, c[0x0][0x890] ;  /* 0x00011200ff1e77ac */ /* 0x000e620008000a00 */
[----:B------:R-:W1:Y:S01]  /*3d80*/  LDCU UR15, c[0x0][0xb0c] ;  /* 0x00016180ff0f77ac */ /* 0x000e620008000800 */
[----:B------:R-:W1:Y:S01]  /*3d90*/  LDCU UR45, c[0x0][0xb20] ;  /* 0x00016400ff2d77ac */ /* 0x000e620008000800 */
[----:B------:R-:W1:Y:S01]  /*3da0*/  LDCU UR4, c[0x0][0xb30] ;  /* 0x00016600ff0477ac */ /* 0x000e620008000800 */
[----:B--2---:R-:W-:Y:S01]  /*3db0*/  UISETP.NE.U32.AND UP0, UPT, UR6, URZ, UPT ;  /* 0x000000ff0600728c */ /* 0x004fe2000bf05070 */
[----:B------:R-:W-:Y:S01]  /*3dc0*/  UMOV UR21, 0x400 ;  /* 0x0000040000157882 */ /* 0x000fe20000000000 */
[----:B---3--:R-:W-:-:S02]  /*3dd0*/  UIMAD.WIDE.U32 UR42, UR38, UR48, URZ ;  /* 0x00000030262a72a5 */ /* 0x008fc4000f8e00ff */
[----:B------:R-:W-:Y:S02]  /*3de0*/  UISETP.NE.AND.EX UP5, UPT, UR7, URZ, UPT, UP0 ;  /* 0x000000ff0700728c */ /* 0x000fe4000bfa5300 */
[----:B----4-:R-:W-:Y:S02]  /*3df0*/  UIMAD.WIDE.U32 UR6, UR37, UR51, URZ ;  /* 0x00000033250672a5 */ /* 0x010fe4000f8e00ff */
[----:B------:R-:W-:Y:S02]  /*3e00*/  ULEA UR21, UR5, UR21, 0x18 ;  /* 0x0000001505157291 */ /* 0x000fe4000f8ec0ff */
[----:B-1----:R-:W-:Y:S02]  /*3e10*/  UISETP.NE.U32.AND UP6, UPT, UR30, URZ, UPT ;  /* 0x000000ff1e00728c */ /* 0x002fe4000bfc5070 */
[----:B------:R-:W-:Y:S02]  /*3e20*/  UIADD3 UR39, UPT, UPT, UR21, 0x20, URZ ;  /* 0x0000002015277890 */ /* 0x000fe4000fffe0ff */
[----:B------:R-:W-:Y:S01]  /*3e30*/  UISETP.NE.AND UP0, UPT, UR41, 0x1, UPT ;  /* 0x000000012900788c */ /* 0x000fe2000bf05270 */
[----:B------:R-:W-:Y:S01]  /*3e40*/  UMOV UR42, UR43 ;  /* 0x0000002b002a7c82 */ /* 0x000fe20008000000 */
[----:B------:R-:W-:Y:S01]  /*3e50*/  UMOV UR40, UR7 ;  /* 0x0000000700287c82 */ /* 0x000fe20008000000 */
[----:B------:R-:W-:Y:S01]  /*3e60*/  UISETP.NE.AND UP0, UPT, UR15, 0x1, UPT ;  /* 0x000000010f00788c */ /* 0x000fe2000bf05270 */
[----:B------:R-:W1:Y:S01]  /*3e70*/  LDCU.64 UR52, c[0x0][0x348] ;  /* 0x00006900ff3477ac */ /* 0x000e620008000a00 */
[----:B------:R-:W-:-:S02]  /*3e80*/  UPLOP3.LUT UP1, UPT, UPT, UPT, UPT, 0x40, 0x4 ;  /* 0x000000000004789c */ /* 0x000fc40003f2e870 */
[----:B------:R-:W-:Y:S01]  /*3e90*/  UISETP.GE.AND UP3, UPT, UR41, 0x1, UPT ;  /* 0x000000012900788c */ /* 0x000fe2000bf66270 */
[----:B------:R-:W2:Y:S01]  /*3ea0*/  LDCU.64 UR22, c[0x0][0xb28] ;  /* 0x00016500ff1677ac */ /* 0x000ea20008000a00 */
[----:B------:R-:W-:Y:S02]  /*3eb0*/  UISETP.NE.AND.EX UP6, UPT, UR31, URZ, UPT, UP6 ;  /* 0x000000ff1f00728c */ /* 0x000fe4000bfc5360 */
[----:B------:R-:W-:Y:S02]  /*3ec0*/  UPRMT UR39, UR5, 0x654, UR39 ;  /* 0x0000065405277896 */ /* 0x000fe40008000027 */
[----:B------:R-:W-:Y:S02]  /*3ed0*/  USHF.R.U32.HI UR42, URZ, UR49, UR42 ;  /* 0x00000031ff2a7299 */ /* 0x000fe4000801162a */
[----:B------:R-:W-:Y:S02]  /*3ee0*/  USHF.R.U32.HI UR40, URZ, UR45, UR40 ;  /* 0x0000002dff287299 */ /* 0x000fe40008011628 */
[----:B------:R-:W-:-:S02]  /*3ef0*/  UISETP.NE.AND UP0, UPT, UR50, 0x1, UPT ;  /* 0x000000013200788c */ /* 0x000fc4000bf05270 */
[----:B------:R-:W-:-:S11]  /*3f00*/  UISETP.NE.AND UP4, UPT, UR4, 0x1, UPT ;  /* 0x000000010400788c */ /* 0x000fd6000bf85270 */
.L_x_73:
[C---:B------:R-:W-:Y:S02]  /*3f10*/  LEA R3, R10.reuse, UR21, 0x3 ;  /* 0x000000150a037c11 */ /* 0x040fe4000f8e18ff */
[----:B------:R-:W-:Y:S02]  /*3f20*/  SHF.L.U32 R0, R9, 0x1f, RZ ;  /* 0x0000001f09007819 */ /* 0x000fe400000006ff */
[----:B------:R-:W-:Y:S02]  /*3f30*/  LEA R5, R10, UR21, 0x4 ;  /* 0x000000150a057c11 */ /* 0x000fe4000f8e20ff */
[----:B---3--:R-:W3:Y:S02]  /*3f40*/  SYNCS.PHASECHK.TRANS64.TRYWAIT P0, [R3+URZ+0x40], R0 ;  /* 0x00004000030075a7 */ /* 0x008ee400080011ff */
[----:B---3--:R-:W-:Y:S05]  /*3f50*/  @!P0 BRA `(.L_x_66) ;  /* 0x0000005000348947 */ /* 0x008fea0003800000 */
.L_x_121:
[----:B------:R-:W4:Y:S01]  /*3f60*/  LDS.128 R4, [R5+0xd0] ;  /* 0x0000d00005047984 */ /* 0x000f220000000c00 */
[----:B------:R-:W-:Y:S01]  /*3f70*/  UISETP.GE.AND UP0, UPT, UR41, 0x1, UPT ;  /* 0x000000012900788c */ /* 0x000fe2000bf06270 */
[----:B------:R-:W-:Y:S01]  /*3f80*/  @!PT LDS RZ, [RZ] ;  /* 0x00000000fffff984 */ /* 0x000fe20000000800 */
[----:B------:R-:W-:Y:S01]  /*3f90*/  @!PT LDS RZ, [RZ] ;  /* 0x00000000fffff984 */ /* 0x000fe20000000800 */
[----:B------:R-:W-:Y:S01]  /*3fa0*/  @!PT LDS RZ, [RZ] ;  /* 0x00000000fffff984 */ /* 0x000fe20000000800 */
[----:B------:R-:W-:Y:S01]  /*3fb0*/  @!PT LDS RZ, [RZ] ;  /* 0x00000000fffff984 */ /* 0x000fe20000000800 */
[----:B------:R1:W-:Y:S06]  /*3fc0*/  MEMBAR.ALL.CTA ;  /* 0x0000000000007992 */ /* 0x0003ec0000008000 */
[----:B-1----:R-:W1:Y:S01]  /*3fd0*/  FENCE.VIEW.ASYNC.S ;  /* 0x00000000000073c6 */ /* 0x002e620000000000 */
[----:B----4-:R-:W-:Y:S11]  /*3fe0*/  LOP3.LUT P0, RZ, R6, 0x1, RZ, 0xc0, !PT ;  /* 0x0000000106ff7812 */ /* 0x010ff6000780c0ff */
[----:B------:R-:W-:Y:S02]  /*3ff0*/  @!UPT UIADD3 URZ, UPT, UPT, URZ, URZ, URZ ;  /* 0x000000fffffff290 */ /* 0x000fe4000fffe0ff */
[----:B-1----:R-:W-:Y:S01]  /*4000*/  VOTEU.ANY UP3, P0 ;  /* 0x0000000000ff7886 */ /* 0x002fe20000060100 */
[----:B------:R-:W-:Y:S11]  /*4010*/  PLOP3.LUT P0, PT, PT, PT, UP3, 0x80, 0x8 ;  /* 0x000000000008781c */ /* 0x000ff60003f0f038 */
[----:B------:R-:W-:Y:S02]  /*4020*/  @!UPT UIADD3 URZ, UPT, UPT, URZ, URZ, URZ ;  /* 0x000000fffffff290 */ /* 0x000fe4000fffe0ff */
[----:B---3--:R-:W-:Y:S02]  /*4030*/  @P0 SHF.R.U32.HI R0, RZ, 0x10, R5 ;  /* 0x00000010ff000819 */ /* 0x008fe40000011605 */
[----:B------:R-:W-:Y:S02]  /*4040*/  @P0 MOV R2, R4 ;  /* 0x0000000400020202 */ /* 0x000fe40000000f00 */
[----:B------:R-:W-:Y:S01]  /*4050*/  @P0 R2UR UR4, R0 ;  /* 0x00000000000402ca */ /* 0x000fe200000e0000 */
[----:B------:R-:W-:Y:S01]  /*4060*/  VIADD R0, R3, 0x50 ;  /* 0x0000005003007836 */ /* 0x000fe20000000000 */
[----:B------:R-:W-:Y:S02]  /*4070*/  @P0 LOP3.LUT R4, R5, 0xffff, RZ, 0xc0, !PT ;  /* 0x0000ffff05040812 */ /* 0x000fe400078ec0ff */
[----:B------:R-:W-:Y:S02]  /*4080*/  @P0 R2UR UR6, R2 ;  /* 0x00000000020602ca */ /* 0x000fe400000e0000 */
[----:B------:R-:W-:Y:S02]  /*4090*/  PRMT R0, RZ, 0x654, R0 ;  /* 0x00000654ff007816 */ /* 0x000fe40000000000 */
[----:B------:R-:W-:Y:S02]  /*40a0*/  @P0 R2UR UR5, R4 ;  /* 0x00000000040502ca */ /* 0x000fe400000e0000 */
[----:B------:R1:W-:Y:S03]  /*40b0*/  SYNCS.ARRIVE.TRANS64.RED.A1T0 RZ, [R0+URZ], RZ ;  /* 0x000000ff00ff79a7 */ /* 0x0003e600081004ff */
[----:B------:R-:W-:Y:S04]  /*40c0*/  @UP3 UMOV UR29, UR4 ;  /* 0x00000004001d3c82 */ /* 0x000fe80008000000 */
[----:B------:R-:W-:Y:S04]  /*40d0*/  @UP3 UMOV UR14, UR6 ;  /* 0x00000006000e3c82 */ /* 0x000fe80008000000 */
[----:B------:R-:W-:Y:S01]  /*40e0*/  @UP3 UMOV UR13, UR5 ;  /* 0x00000005000d3c82 */ /* 0x000fe20008000000 */
[----:B------:R-:W-:Y:S05]  /*40f0*/  BRA.U !UP0, `(.L_x_67) ;  /* 0x0000000108c07547 */ /* 0x000fea000b800000 */
[----:B------:R-:W-:Y:S02]  /*4100*/  UIMAD.WIDE.U32 UR8, UR13, UR51, URZ ;  /* 0x000000330d0872a5 */ /* 0x000fe4000f8e00ff */
[----:B------:R-:W-:Y:S02]  /*4110*/  UP2UR UR12, UPR, URZ, 0x4 ;  /* 0x00000004ff0c7883 */ /* 0x000fe40008000000 */
[----:B------:R-:W-:Y:S02]  /*4120*/  UISETP.NE.AND UP2, UPT, UR50, 0x1, UPT ;  /* 0x000000013200788c */ /* 0x000fe4000bf45270 */
[----:B------:R-:W-:Y:S02]  /*4130*/  UIMAD.WIDE.U32 UR10, UR14, UR48, URZ ;  /* 0x000000300e0a72a5 */ /* 0x000fe4000f8e00ff */
[----:B------:R-:W-:Y:S02]  /*4140*/  USEL UR4, UR37, UR40, !UP2 ;  /* 0x0000002825047287 */ /* 0x000fe4000d000000 */
[----:B------:R-:W-:Y:S02]  /*4150*/  UISETP.NE.AND UP0, UPT, UR15, 0x1, UPT ;  /* 0x000000010f00788c */ /* 0x000fe4000bf05270 */
[----:B------:R-:W-:Y:S02]  /*4160*/  UP2UR UR20, UPR, URZ, 0x2 ;  /* 0x00000002ff147883 */ /* 0x000fe40008000000 */
[----:B------:R-:W-:Y:S02]  /*4170*/  UISETP.NE.AND UP1, UPT, UR41, 0x1, UPT ;  /* 0x000000012900788c */ /* 0x000fe4000bf25270 */
[----:B--2---:R-:W-:Y:S02]  /*4180*/  UIMAD.WIDE.U32 UR16, UR4, UR22, URZ ;  /* 0x00000016041072a5 */ /* 0x004fe4000f8e00ff */
[----:B------:R-:W-:Y:S01]  /*4190*/  USEL UR7, UR38, UR42, !UP0 ;  /* 0x0000002a26077287 */ /* 0x000fe2000c000000 */
[----:B------:R-:W-:Y:S02]  /*41a0*/  UMOV UR5, UR9 ;  /* 0x0000000900057c82 */ /* 0x000fe40008000000 */
[----:B------:R-:W-:Y:S02]  /*41b0*/  USHF.R.U32.HI UR6, URZ, UR45, UR5 ;  /* 0x0000002dff067299 */ /* 0x000fe40008011605 */
[----:B------:R-:W-:Y:S02]  /*41c0*/  UIMAD.WIDE.U32 UR18, UR7, UR22, URZ ;  /* 0x00000016071272a5 */ /* 0x000fe4000f8e00ff */
[----:B------:R-:W-:Y:S02]  /*41d0*/  USEL UR6, UR13, UR6, !UP2 ;  /* 0x000000060d067287 */ /* 0x000fe4000d000000 */
[----:B------:R-:W-:Y:S01]  /*41e0*/  UISETP.NE.AND UP2, UPT, UR12, URZ, UPT ;  /* 0x000000ff0c00728c */ /* 0x000fe2000bf45270 */
[----:B------:R-:W-:Y:S01]  /*41f0*/  UMOV UR5, UR11 ;  /* 0x0000000b00057c82 */ /* 0x000fe20008000000 */
[----:B------:R-:W-:Y:S02]  /*4200*/  UIMAD.WIDE.U32 UR10, UR6, UR22, URZ ;  /* 0x00000016060a72a5 */ /* 0x000fe4000f8e00ff */
[----:B------:R-:W-:Y:S03]  /*4210*/  USHF.R.U32.HI UR8, URZ, UR49, UR5 ;  /* 0x00000031ff087299 */ /* 0x000fe60008011605 */
[----:B------:R-:W-:Y:S02]  /*4220*/  UMOV UR5, UR17 ;  /* 0x0000001100057c82 */ /* 0x000fe40008000000 */
[----:B------:R-:W-:Y:S03]  /*4230*/  @UP1 USHF.R.U32.HI UR4, URZ, UR23, UR5 ;  /* 0x00000017ff041299 */ /* 0x000fe60008011605 */
[----:B------:R-:W-:Y:S01]  /*4240*/  UMOV UR5, UR19 ;  /* 0x0000001300057c82 */ /* 0x000fe20008000000 */
[----:B------:R-:W-:Y:S02]  /*4250*/  UIMAD UR4, UR41, UR4, URZ ;  /* 0x00000004290472a4 */ /* 0x000fe4000f8e02ff */
[----:B------:R-:W-:Y:S02]  /*4260*/  @UP1 USHF.R.U32.HI UR7, URZ, UR23, UR5 ;  /* 0x00000017ff071299 */ /* 0x000fe40008011605 */
[----:B------:R-:W-:Y:S02]  /*4270*/  USEL UR5, UR14, UR8, !UP0 ;  /* 0x000000080e057287 */ /* 0x000fe4000c000000 */
[----:B------:R-:W-:Y:S02]  /*4280*/  UIMAD UR8, UR41, UR7, URZ ;  /* 0x00000007290872a4 */ /* 0x000fe4000f8e02ff */
[----:B------:R-:W-:Y:S03]  /*4290*/  UISETP.GE.AND UP0, UPT, UR6, UR4, UPT ;  /* 0x000000040600728c */ /* 0x000fe6000bf06270 */
[----:B------:R-:W-:Y:S01]  /*42a0*/  UMOV UR4, UR11 ;  /* 0x0000000b00047c82 */ /* 0x000fe20008000000 */
[----:B------:R-:W-:Y:S02]  /*42b0*/  UISETP.GE.OR UP0, UPT, UR5, UR8, UP0 ;  /* 0x000000080500728c */ /* 0x000fe40008706670 */
[----:B------:R-:W-:Y:S02]  /*42c0*/  USHF.R.U32.HI UR4, URZ, UR23, UR4 ;  /* 0x00000017ff047299 */ /* 0x000fe40008011604 */
[----:B------:R-:W-:Y:S02]  /*42d0*/  UIMAD.WIDE.U32 UR8, UR5, UR22, URZ ;  /* 0x00000016050872a5 */ /* 0x000fe4000f8e00ff */
[----:B------:R-:W-:Y:S04]  /*42e0*/  USEL UR10, UR6, UR4, !UP1 ;  /* 0x00000004060a7287 */ /* 0x000fe8000c800000 */
[----:B------:R-:W-:Y:S01]  /*42f0*/  UIADD3 UR11, UPT, UPT, -UR10, URZ, URZ ;  /* 0x000000ff0a0b7290 */ /* 0x000fe2000fffe1ff */
[----:B------:R-:W-:Y:S02]  /*4300*/  @!UP0 UMOV UR4, UR9 ;  /* 0x0000000900048c82 */ /* 0x000fe40008000000 */
[----:B------:R-:W-:Y:S02]  /*4310*/  @!UP0 USHF.R.U32.HI UR4, URZ, UR23, UR4 ;  /* 0x00000017ff048299 */ /* 0x000fe40008011604 */
[----:B------:R-:W-:Y:S02]  /*4320*/  UIMAD UR8, UR41, UR11, UR6 ;  /* 0x0000000b290872a4 */ /* 0x000fe4000f8e0206 */
[----:B------:R-:W-:Y:S02]  /*4330*/  @!UP0 USEL UR4, UR5, UR4, !UP1 ;  /* 0x0000000405048287 */ /* 0x000fe4000c800000 */
[----:B------:R-:W-:Y:S02]  /*4340*/  UISETP.NE.AND UP1, UPT, UR20, URZ, UPT ;  /* 0x000000ff1400728c */ /* 0x000fe4000bf25270 */
[----:B------:R-:W-:Y:S02]  /*4350*/  @!UP0 UIMAD UR7, UR7, UR8, UR4 ;  /* 0x00000008070782a4 */ /* 0x000fe4000f8e0204 */
[----:B------:R-:W-:Y:S02]  /*4360*/  @!UP0 UIADD3 UR9, UPT, UPT, UR10, -UR4, URZ ;  /* 0x800000040a098290 */ /* 0x000fe4000fffe0ff */
[----:B------:R-:W-:Y:S02]  /*4370*/  UIADD3 UR8, UPT, UPT, -UR6, URZ, URZ ;  /* 0x000000ff06087290 */ /* 0x000fe4000fffe1ff */
[----:B------:R-:W-:Y:S02]  /*4380*/  UIADD3 UR4, UPT, UPT, -UR5, URZ, URZ ;  /* 0x000000ff05047290 */ /* 0x000fe4000fffe1ff */
[----:B------:R-:W-:Y:S03]  /*4390*/  @!UP0 UIMAD UR6, UR9, UR41, UR5 ;  /* 0x00000029090682a4 */ /* 0x000fe6000f8e0205 */
[----:B------:R-:W-:Y:S01]  /*43a0*/  @!UP0 UMOV UR5, UR7 ;  /* 0x0000000700058c82 */ /* 0x000fe20008000000 */
[----:B------:R-:W-:Y:S02]  /*43b0*/  UIMAD UR7, UR15, UR4, UR14 ;  /* 0x000000040f0772a4 */ /* 0x000fe4000f8e020e */
[----:B------:R-:W-:Y:S02]  /*43c0*/  UIMAD UR4, UR50, UR8, UR13 ;  /* 0x00000008320472a4 */ /* 0x000fe4000f8e020d */
[----:B------:R-:W-:Y:S02]  /*43d0*/  UIMAD UR14, UR5, UR15, UR7 ;  /* 0x0000000f050e72a4 */ /* 0x000fe4000f8e0207 */
[----:B------:R-:W-:Y:S11]  /*43e0*/  UIMAD UR13, UR6, UR50, UR4 ;  /* 0x00000032060d72a4 */ /* 0x000ff6000f8e0204 */
[----:B------:R-:W-:Y:S01]  /*43f0*/  @!UPT UIADD3 URZ, UPT, UPT, URZ, URZ, URZ ;  /* 0x000000fffffff290 */ /* 0x000fe2000fffe0ff */
.L_x_67:
[----:B------:R-:W3:Y:S01]  /*4400*/  @!UP4 LDCU.128 UR8, c[0x0][0xb10] ;  /* 0x00016200ff08c7ac */ /* 0x000ee20008000c00 */
[----:B------:R-:W-:Y:S02]  /*4410*/  ISETP.NE.U32.AND P0, PT, RZ, UR30, PT ;  /* 0x0000001eff007c0c */ /* 0x000fe4000bf05070 */
[----:B------:R-:W-:Y:S02]  /*4420*/  SHF.L.U32 R2, R11, 0x1f, RZ ;  /* 0x0000001f0b027819 */ /* 0x000fe400000006ff */
[----:B------:R-:W-:Y:S01]  /*4430*/  ISETP.NE.AND.EX P0, PT, RZ, UR31, PT, P0 ;  /* 0x0000001fff007c0c */ /* 0x000fe2000bf05300 */
[----:B------:R-:W4:Y:S01]  /*4440*/  @!UP4 LDCU UR5, c[0x0][0xb0c] ;  /* 0x00016180ff05c7ac */ /* 0x000f220008000800 */
[----:B---3--:R-:W-:Y:S07]  /*4450*/  UIMAD.WIDE.U32 UR6, UR14, UR8, URZ ;  /* 0x000000080e0672a5 */ /* 0x008fee000f8e00ff */
[----:B------:R-:W-:Y:S01]  /*4460*/  @!UP4 UMOV UR4, UR7 ;  /* 0x000000070004cc82 */ /* 0x000fe20008000000 */
[----:B----4-:R-:W-:Y:S02]  /*4470*/  @!UP4 UISETP.NE.AND UP0, UPT, UR5, 0x1, UPT ;  /* 0x000000010500c88c */ /* 0x010fe4000bf05270 */
[----:B------:R-:W-:Y:S02]  /*4480*/  @!UP4 USHF.R.U32.HI UR4, URZ, UR9, UR4 ;  /* 0x00000009ff04c299 */ /* 0x000fe40008011604 */
[----:B------:R-:W-:Y:S02]  /*4490*/  UIMAD.WIDE.U32 UR6, UR13, UR11, URZ ;  /* 0x0000000b0d0672a5 */ /* 0x000fe4000f8e00ff */
[----:B------:R-:W-:Y:S02]  /*44a0*/  @!UP4 USEL UR8, UR14, UR4, !UP0 ;  /* 0x000000040e08c287 */ /* 0x000fe4000c000000 */
[----:B------:R-:W-:Y:S03]  /*44b0*/  @!UP4 UISETP.NE.AND UP0, UPT, UR10, 0x1, UPT ;  /* 0x000000010a00c88c */ /* 0x000fe6000bf05270 */
[----:B------:R-:W-:Y:S02]  /*44c0*/  @!UP4 UMOV UR6, UR7 ;  /* 0x000000070006cc82 */ /* 0x000fe40008000000 */
[----:B------:R-:W3:Y:S02]  /*44d0*/  @!UP4 LDCU UR4, c[0x0][0xb20] ;  /* 0x00016400ff04c7ac */ /* 0x000ee40008000800 */
[----:B---3--:R-:W-:Y:S04]  /*44e0*/  @!UP4 USHF.R.U32.HI UR6, URZ, UR4, UR6 ;  /* 0x00000004ff06c299 */ /* 0x008fe80008011606 */
[----:B------:R-:W-:Y:S04]  /*44f0*/  @!UP4 USEL UR6, UR13, UR6, !UP0 ;  /* 0x000000060d06c287 */ /* 0x000fe8000c000000 */
[----:B------:R-:W-:Y:S02]  /*4500*/  @!UP4 UIADD3 UR4, UPT, UPT, -UR8, UR6, URZ ;  /* 0x000000060804c290 */ /* 0x000fe4000fffe1ff */
[----:B------:R-:W-:Y:S02]  /*4510*/  @!UP4 UIADD3 UR6, UPT, UPT, UR8, -UR6, URZ ;  /* 0x800000060806c290 */ /* 0x000fe4000fffe0ff */
[----:B------:R-:W-:Y:S02]  /*4520*/  @!UP4 UIMAD UR14, UR4, UR5, UR14 ;  /* 0x00000005040ec2a4 */ /* 0x000fe4000f8e020e */
[----:B------:R-:W-:Y:S01]  /*4530*/  @!UP4 UIMAD UR13, UR6, UR10, UR13 ;  /* 0x0000000a060dc2a4 */ /* 0x000fe2000f8e020d */
[----:B------:R-:W-:Y:S11]  /*4540*/  BRA.U UP1, `(.L_x_68) ;  /* 0x0000000101107547 */ /* 0x000ff6000b800000 */
[----:B-1----:R-:W-:Y:S04]  /*4550*/  MOV R0, UR44 ;  /* 0x0000002c00007c02 */ /* 0x002fe80008000f00 */
[----:B------:R-:W-:Y:S04]  /*4560*/  SHF.L.U32 R3, R0, 0x1f, RZ ;  /* 0x0000001f00037819 */ /* 0x000fe800000006ff */
[----:B------:R-:W1:Y:S02]  /*4570*/  SYNCS.PHASECHK.TRANS64.TRYWAIT P1, [UR21+0x38], R3 ;  /* 0x00003803ff0075a7 */ /* 0x000e640008021115 */
[----:B-1----:R-:W-:Y:S05]  /*4580*/  @!P1 BRA `(.L_x_69) ;  /* 0x0000004800bc9947 */ /* 0x002fea0003800000 */
.L_x_68:
[----:B------:R-:W-:Y:S05]  /*4590*/  BRA.U !UP6, `(.L_x_70) ;  /* 0x000000010e387547 */ /* 0x000fea000b800000 */
[----:B------:R-:W-:Y:S01]  /*45a0*/  UPLOP3.LUT UP2, UPT, UPT, UPT, UP5, 0x80, 0x8 ;  /* 0x000000000008789c */ /* 0x000fe20003f4f050 */
[----:B-1----:R-:W-:Y:S01]  /*45b0*/  HFMA2 R0, -RZ, RZ, 0, 5.9604644775390625e-08 ;  /* 0x00000001ff007431 */ /* 0x002fe200000001ff */
[----:B------:R-:W1:Y:S01]  /*45c0*/  LDCU.64 UR8, c[0x0][0x358] ;  /* 0x00006b00ff0877ac */ /* 0x000e620008000a00 */
[----:B------:R-:W-:Y:S03]  /*45d0*/  IMAD.MOV.U32 R236, RZ, RZ, 0x1 ;  /* 0x00000001ffec7424 */ /* 0x000fe600078e00ff */
[----:B------:R-:W-:Y:S05]  /*45e0*/  PLOP3.LUT P1, PT, PT, PT, UP2, 0x80, 0x8 ;  /* 0x000000000008781c */ /* 0x000fea0003f2f028 */
[----:B------:R-:W3:Y:S01]  /*45f0*/  @UP2 LDCU.64 UR4, c[0x0][0x888] ;  /* 0x00011100ff0427ac */ /* 0x000ee20008000a00 */
[----:B------:R-:W-:Y:S07]  /*4600*/  @UP2 UIMAD UR6, UR36, UR30, URZ ;  /* 0x0000001e240622a4 */ /* 0x000fee000f8e02ff */
[----:B------:R-:W-:Y:S01]  /*4610*/  @!P1 PRMT R236, R0, 0x7610, R236 ;  /* 0x0000761000ec9816 */ /* 0x000fe200000000ec */
[----:B---3--:R-:W-:Y:S06]  /*4620*/  @UP2 UIMAD.WIDE UR4, UR6, 0x4, UR4 ;  /* 0x00000004060428a5 */ /* 0x008fec000f8e0204 */
[----:B------:R-:W-:Y:S01]  /*4630*/  IMAD.U32 R4, RZ, RZ, UR4 ;  /* 0x00000004ff047e24 */ /* 0x000fe2000f8e00ff */
[----:B------:R-:W-:Y:S04]  /*4640*/  MOV R5, UR5 ;  /* 0x0000000500057c02 */ /* 0x000fe80008000f00 */
[----:B------:R-:W3:Y:S01]  /*4650*/  @!UP2 LDCU UR4, c[0x0][0x880] ;  /* 0x00011000ff04a7ac */ /* 0x000ee20008000800 */
[----:B-1---5:R4:W5:Y:S02]  /*4660*/  @P1 LDG.E R123, desc[UR8][R4.64] ;  /* 0x00000008047b1981 */ /* 0x022964000c1e1900 */
[----:B---34-:R-:W-:Y:S07]  /*4670*/  @!P1 IMAD.U32 R123, RZ, RZ, UR4 ;  /* 0x00000004ff7b9e24 */ /* 0x018fee000f8e00ff */
.L_x_70:
[----:B-----5:R-:W-:Y:S01]  /*4680*/  @!P0 FSETP.EQ.AND P2, PT, R123, RZ, PT ;  /* 0x000000ff7b00820b */ /* 0x020fe20003f42000 */
[----:B------:R-:W-:Y:S01]  /*4690*/  @!UPT UIADD3 URZ, UPT, UPT, URZ, URZ, URZ ;  /* 0x000000fffffff290 */ /* 0x000fe2000fffe0ff */
[----:B------:R-:W-:Y:S11]  /*46a0*/  @!P0 BRA `(.L_x_71) ;  /* 0x0000000000148947 */ /* 0x000ff60003800000 */
[----:B------:R-:W-:Y:S02]  /*46b0*/  LOP3.LUT P0, RZ, R236, 0xff, RZ, 0xc0, !PT ;  /* 0x000000ffecff7812 */ /* 0x000fe4000780c0ff */
[----:B------:R-:W-:Y:S04]  /*46c0*/  PLOP3.LUT P2, PT, PT, PT, UP2, 0x80, 0x8 ;  /* 0x000000000008781c */ /* 0x000fe80003f4f028 */
[----:B------:R-:W-:Y:S07]  /*46d0*/  PLOP3.LUT P2, PT, P2, PT, PT, 0x8, 0x80 ;  /* 0x000000000080781c */ /* 0x000fee000174e170 */
[----:B------:R-:W-:Y:S11]  /*46e0*/  @P0 FSETP.EQ.AND P2, PT, R123, RZ, PT ;  /* 0x000000ff7b00020b */ /* 0x000ff60003f42000 */
[----:B------:R-:W-:Y:S02]  /*46f0*/  @!UPT UIADD3 URZ, UPT, UPT, URZ, URZ, URZ ;  /* 0x000000fffffff290 */ /* 0x000fe4000fffe0ff */
.L_x_71:
[----:B------:R-:W3:Y:S01]  /*4700*/  SYNCS.PHASECHK.TRANS64.TRYWAIT P0, [UR21+0x28], R2 ;  /* 0x00002802ff0075a7 */ /* 0x000ee20008001115 */
[----:B------:R-:W-:Y:S02]  /*4710*/  ELECT P1, URZ, PT ;  /* 0x0000000000ff782f */ /* 0x000fe40003820000 */
[----:B------:R-:W-:Y:S01]  /*4720*/  IADD3 R10, PT, PT, R10, 0x1, RZ ;  /* 0x000000010a0a7810 */ /* 0x000fe20007ffe0ff */
[----:B---3--:R-:W-:Y:S10]  /*4730*/  @!P0 BRA `(.L_x_72) ;  /* 0x0000004800688947 */ /* 0x008ff40003800000 */
.L_x_124:
[----:B------:R-:W-:Y:S01]  /*4740*/  PLOP3.LUT P1, PT, P2, P1, PT, 0xf2, 0x2f ;  /* 0x00000000002f781c */ /* 0x000fe20001723e72 */
[----:B------:R-:W-:Y:S01]  /*4750*/  UMOV UR6, 0x0 ;  /* 0x0000000000067882 */ /* 0x000fe20000000000 */
[----:B------:R-:W-:Y:S01]  /*4760*/  UMOV UR7, 0x10000000 ;  /* 0x1000000000077882 */ /* 0x000fe20000000000 */
[----:B------:R-:W-:Y:S01]  /*4770*/  UMOV UR12, UR36 ;  /* 0x00000024000c7c82 */ /* 0x000fe20008000000 */
[----:B------:R-:W-:Y:S01]  /*4780*/  UMOV UR20, UR36 ;  /* 0x0000002400147c82 */ /* 0x000fe20008000000 */
[----:B------:R-:W-:Y:S01]  /*4790*/  UMOV UR28, UR36 ;  /* 0x00000024001c7c82 */ /* 0x000fe20008000000 */
[C---:B------:R-:W-:Y:S02]  /*47a0*/  ISETP.NE.AND P0, PT, R10.reuse, 0x2, PT ;  /* 0x000000020a00780c */ /* 0x040fe40003f05270 */
[----:B------:R-:W-:Y:S02]  /*47b0*/  LOP3.LUT R11, R11, 0x1, RZ, 0x3c, !PT ;  /* 0x000000010b0b7812 */ /* 0x000fe400078e3cff */
[----:B-1----:R-:W-:Y:S02]  /*47c0*/  SEL R0, RZ, 0x1, P0 ;  /* 0x00000001ff007807 */ /* 0x002fe40000000000 */
[----:B------:R-:W-:Y:S01]  /*47d0*/  SEL R10, R10, RZ, P0 ;  /* 0x000000ff0a0a7207 */ /* 0x000fe20000000000 */
[----:B------:R-:W-:Y:S01]  /*47e0*/  VOTEU.ALL UP0, P1 ;  /* 0x0000000000ff7886 */ /* 0x000fe20000800000 */
[----:B------:R-:W-:Y:S04]  /*47f0*/  LOP3.LUT R9, R9, R0, RZ, 0x3c, !PT ;  /* 0x0000000009097212 */ /* 0x000fe800078e3cff */
[----:B------:R-:W-:Y:S02]  /*4800*/  @!UP0 UIADD3 UR4, UP1, UPT, UR52, 0x580, URZ ;  /* 0x0000058034048890 */ /* 0x000fe4000ff3e0ff */
[----:B------:R-:W-:Y:S02]  /*4810*/  @!UP0 USHF.L.U32 UR35, UR46, 0x6, URZ ;  /* 0x000000062e238899 */ /* 0x000fe400080006ff */
[----:B------:R-:W-:Y:S02]  /*4820*/  @!UP0 UIADD3.X UR5, UPT, UPT, URZ, UR53, URZ, UP1, !UPT ;  /* 0x00000035ff058290 */ /* 0x000fe40008ffe4ff */
[----:B------:R-:W-:Y:S02]  /*4830*/  @!UP0 UIMAD UR34, UR47, 0xe0, URZ ;  /* 0x000000e02f2288a4 */ /* 0x000fe4000f8e02ff */
[----:B------:R-:W-:Y:S02]  /*4840*/  @!UP0 UIADD3 UR32, UPT, UPT, UR21, 0x100, URZ ;  /* 0x0000010015208890 */ /* 0x000fe4000fffe0ff */
[----:B------:R-:W-:Y:S01]  /*4850*/  @!UP0 UIADD3 UR33, UPT, UPT, UR21, 0x20, URZ ;  /* 0x0000002015218890 */ /* 0x000fe2000fffe0ff */
[----:B------:R-:W-:Y:S01]  /*4860*/  VOTEU.ALL UP1, P1 ;  /* 0x0000000000ff7886 */ /* 0x000fe20000820000 */
[----:B------:R-:W-:Y:S02]  /*4870*/  @!UP0 UIADD3 UR8, UPT, UPT, UR21, 0x900, URZ ;  /* 0x0000090015088890 */ /* 0x000fe4000fffe0ff */
[----:B------:R-:W-:Y:S03]  /*4880*/  @!UP0 UIADD3 UR10, UPT, UPT, UR34, 0x20, URZ ;  /* 0x00000020220a8890 */ /* 0x000fe6000fffe0ff */
[----:B------:R-:W-:Y:S01]  /*4890*/  UMOV UR9, UR33 ;  /* 0x0000002100097c82 */ /* 0x000fe20008000000 */
[----:B------:R-:W-:Y:S01]  /*48a0*/  UMOV UR11, UR35 ;  /* 0x00000023000b7c82 */ /* 0x000fe20008000000 */
[----:B------:R1:W-:Y:S01]  /*48b0*/  @!UP1 UTMALDG.3D [UR32], [UR4], desc[UR6] ;  /* 0x00000620040095b4 */ /* 0x0003e20008011000 */
[----:B------:R-:W-:Y:S01]  /*48c0*/  VOTEU.ALL UP1, P1 ;  /* 0x0000000000ff7886 */ /* 0x000fe20000820000 */
[----:B------:R-:W-:Y:S02]  /*48d0*/  @!UP0 UIADD3 UR16, UPT, UPT, UR21, 0x1100, URZ ;  /* 0x0000110015108890 */ /* 0x000fe4000fffe0ff */
[----:B------:R-:W-:Y:S01]  /*48e0*/  @!UP0 UIADD3 UR18, UPT, UPT, UR34, 0x40, URZ ;  /* 0x0000004022128890 */ /* 0x000fe2000fffe0ff */
        /* <DEDUP_REMOVED lines=10> */
[----:B------:R-:W-:Y:S02]  /*4990*/  UIADD3 UR47, UPT, UPT, UR13, UR57, URZ ;  /* 0x000000390d2f7290 */ /* 0x000fe4000fffe0ff */
[----:B------:R-:W-:Y:S02]  /*49a0*/  UIADD3 UR46, UPT, UPT, UR14, UR60, URZ ;  /* 0x0000003c0e2e7290 */ /* 0x000fe4000fffe0ff */
[----:B------:R-:W-:Y:S01]  /*49b0*/  @!UP1 UTMALDG.3D [UR24], [UR4], desc[UR6] ;  /* 0x00000618040095b4 */ /* 0x000fe20008011000 */
[----:B------:R-:W-:Y:S01]  /*49c0*/  VOTEU.ALL UP1, P1 ;  /* 0x0000000000ff7886 */ /* 0x000fe20000820000 */
[----:B-1----:R-:W-:Y:S01]  /*49d0*/  UMOV UR36, UR29 ;  /* 0x0000001d00247c82 */ /* 0x002fe20008000000 */
[----:B---3--:R-:W-:Y:S02]  /*49e0*/  @!UP0 UIADD3 UR8, UPT, UPT, UR21, 0x2100, URZ ;  /* 0x0000210015088890 */ /* 0x008fe4000fffe0ff */
[----:B------:R-:W-:Y:S02]  /*49f0*/  @!UP0 UIADD3 UR10, UPT, UPT, UR34, 0x80, URZ ;  /* 0x00000080220a8890 */ /* 0x000fe4000fffe0ff */
[----:B----4-:R-:W-:Y:S02]  /*4a00*/  @!UP0 UIADD3 UR16, UPT, UPT, UR21, 0x2900, URZ ;  /* 0x0000290015108890 */ /* 0x010fe4000fffe0ff */
[----:B------:R-:W-:Y:S05]  /*4a10*/  @!UP0 UIADD3 UR18, UPT, UPT, UR34, 0xa0, URZ ;  /* 0x000000a022128890 */ /* 0x000fea000fffe0ff */
[----:B------:R1:W-:Y:S01]  /*4a20*/  @!UP1 UTMALDG.3D [UR8], [UR4], desc[UR6] ;  /* 0x00000608040095b4 */ /* 0x0003e20008011000 */
[----:B------:R-:W-:Y:S02]  /*4a30*/  UPLOP3.LUT UP1, UPT, UPT, UPT, UPT, 0x80, 0x8 ;  /* 0x000000000008789c */ /* 0x000fe40003f2f070 */
[----:B-1----:R-:W-:Y:S02]  /*4a40*/  @!UP0 UIADD3 UR8, UPT, UPT, UR21, 0x3100, URZ ;  /* 0x0000310015088890 */ /* 0x002fe4000fffe0ff */
[----:B------:R-:W-:Y:S01]  /*4a50*/  @!UP0 UIADD3 UR10, UPT, UPT, UR34, 0xc0, URZ ;  /* 0x000000c0220a8890 */ /* 0x000fe2000fffe0ff */
[----:B------:R-:W-:Y:S05]  /*4a60*/  VOTEU.ALL UP0, P1 ;  /* 0x0000000000ff7886 */ /* 0x000fea0000800000 */
[----:B------:R3:W-:Y:S01]  /*4a70*/  @!UP0 UTMALDG.3D [UR16], [UR4], desc[UR6] ;  /* 0x00000610040085b4 */ /* 0x0007e20008011000 */
[----:B------:R-:W-:Y:S05]  /*4a80*/  VOTEU.ALL UP0, P1 ;  /* 0x0000000000ff7886 */ /* 0x000fea0000800000 */
[----:B------:R3:W-:Y:S01]  /*4a90*/  @!UP0 UTMALDG.3D [UR8], [UR4], desc[UR6] ;  /* 0x00000608040085b4 */ /* 0x0007e20008011000 */
[----:B------:R3:W-:Y:S01]  /*4aa0*/  @!P1 SYNCS.ARRIVE.TRANS64.RED.A0TR RZ, [UR21+0x20], R8 ;  /* 0x00002008ffff99a7 */ /* 0x0007e20008300415 */
[----:B------:R-:W-:Y:S01]  /*4ab0*/  SYNCS.ARRIVE.TRANS64.RED.A1T0 RZ, [UR39], RZ ;  /* 0x000000ffffff79a7 */ /* 0x000fe20008100427 */
[----:B------:R-:W-:Y:S05]  /*4ac0*/  BRA.U UP3, `(.L_x_73) ;  /* 0xfffffff503107547 */ /* 0x000fea000b83ffff */
[----:B------:R-:W-:Y:S07]  /*4ad0*/  MOV R0, UR21 ;  /* 0x0000001500007c02 */ /* 0x000fee0008000f00 */
.L_x_74:
[----:B-1----:R-:W-:-:S04]  /*4ae0*/  SHF.L.U32 R3, R11, 0x1f, RZ ;  /* 0x0000001f0b037819 */ /* 0x002fc800000006ff */
[----:B------:R1:W4:Y:S03]  /*4af0*/  SYNCS.PHASECHK.TRANS64.TRYWAIT P0, [R0+URZ+0x28], R3 ;  /* 0x00002803000075a7 */ /* 0x00032600080011ff */
[----:B----4-:R-:W-:Y:S05]  /*4b00*/  @!P0 NANOSLEEP.SYNCS 0x989680 ;  /* 0x009896800000895d */ /* 0x010fea0003900000 */
[----:B------:R-:W4:Y:S02]  /*4b10*/  @!P0 SYNCS.PHASECHK.TRANS64 P0, [R0+URZ+0x28], R3 ;  /* 0x00002803000085a7 */ /* 0x000f2400080010ff */
[----:B--234-:R-:W-:Y:S05]  /*4b20*/  @P0 EXIT ;  /* 0x000000000000094d */ /* 0x01cfea0003800000 */
[----:B------:R-:W-:Y:S05]  /*4b30*/  BRA `(.L_x_74) ;  /* 0xfffffffc00e87947 */ /* 0x000fea000383ffff */
.L_x_65:
[----:B------:R-:W-:-:S06]  /*4b40*/  UISETP.GE.AND UP0, UPT, UR18, 0x4, UPT ;  /* 0x000000041200788c */ /* 0x000fcc000bf06270 */
[----:B------:R-:W-:-:S13]  /*4b50*/  PLOP3.LUT P0, PT, PT, PT, UP0, 0x80, 0x8 ;  /* 0x000000000008781c */ /* 0x000fda0003f0f008 */
[----:B-1----:R-:W-:Y:S05]  /*4b60*/  @!P0 EXIT ;  /* 0x000000000000894d */ /* 0x002fea0003800000 */
[----:B------:R-:W-:Y:S01]  /*4b70*/  BAR.SYNC.DEFER_BLOCKING 0x6, 0xa0 ;  /* 0x0182800000007b1d */ /* 0x000fe20000010000 */
[----:B------:R-:W-:Y:S02]  /*4b80*/  IMAD.U32 R2, R229, 0x10000, RZ ;  /* 0x00010000e5027824 */ /* 0x000fe400078e00ff */
[----:B------:R-:W-:-:S03]  /*4b90*/  IMAD.MOV.U32 R238, RZ, RZ, RZ ;  /* 0x000000ffffee7224 */ /* 0x000fc600078e00ff */
[----:B------:R-:W-:Y:S02]  /*4ba0*/  UMOV UR4, 0x400 ;  /* 0x0000040000047882 */ /* 0x000fe40000000000 */
[----:B------:R-:W1:Y:S01]  /*4bb0*/  LDC.64 R232, c[0x0][0x888] ;  /* 0x00022200ffe87b82 */ /* 0x000e620000000a00 */
[----:B------:R-:W-:Y:S01]  /*4bc0*/  ULEA UR4, UR5, UR4, 0x18 ;  /* 0x0000000405047291 */ /* 0x000fe2000f8ec0ff */
[----:B------:R-:W-:Y:S01]  /*4bd0*/  LOP3.LUT R2, R2, 0x600000, RZ, 0xc0, !PT ;  /* 0x0060000002027812 */ /* 0x000fe200078ec0ff */
[----:B------:R-:W2:Y:S01]  /*4be0*/  LDCU UR44, c[0x0][0xb0c] ;  /* 0x00016180ff2c77ac */ /* 0x000ea20008000800 */
[----:B------:R-:W3:Y:S04]  /*4bf0*/  LDCU UR63, c[0x0][0xb20] ;  /* 0x00016400ff3f77ac */ /* 0x000ee80008000800 */
[----:B------:R-:W4:Y:S01]  /*4c00*/  LDC.64 R234, c[0x0][0x890] ;  /* 0x00022400ffea7b82 */ /* 0x000f220000000a00 */
[----:B------:R-:W1:Y:S01]  /*4c10*/  LDCU UR40, c[0x0][0xb30] ;  /* 0x00016600ff2877ac */ /* 0x000e620008000800 */
[----:B------:R-:W1:Y:S06]  /*4c20*/  LDCU.64 UR58, c[0x0][0x888] ;  /* 0x00011100ff3a77ac */ /* 0x000e6c0008000a00 */
[----:B------:R-:W1:Y:S01]  /*4c30*/  LDC.64 R230, c[0x0][0x8b0] ;  /* 0x00022c00ffe67b82 */ /* 0x000e620000000a00 */
[----:B------:R-:W2:Y:S01]  /*4c40*/  LDS R3, [UR4+0xf0] ;  /* 0x0000f004ff037984 */ /* 0x000ea20008000800 */
[----:B------:R-:W1:Y:S01]  /*4c50*/  LDCU.64 UR42, c[0x0][0xb28] ;  /* 0x00016500ff2a77ac */ /* 0x000e620008000a00 */
[----:B------:R-:W1:Y:S01]  /*4c60*/  LDCU.128 UR52, c[0x0][0xb10] ;  /* 0x00016200ff3477ac */ /* 0x000e620008000c00 */
[----:B------:R-:W-:Y:S01]  /*4c70*/  UMOV UR39, URZ ;  /* 0x000000ff00277c82 */ /* 0x000fe20008000000 */
[----:B------:R-:W-:Y:S01]  /*4c80*/  UMOV UR51, URZ ;  /* 0x000000ff00337c82 */ /* 0x000fe20008000000 */
[----:B------:R-:W-:Y:S01]  /*4c90*/  UMOV UR16, URZ ;  /* 0x000000ff00107c82 */ /* 0x000fe20008000000 */
[----:B------:R-:W-:Y:S01]  /*4ca0*/  UMOV UR50, URZ ;  /* 0x000000ff00327c82 */ /* 0x000fe20008000000 */
[----:B--234-:R-:W-:-:S07]  /*4cb0*/  IADD3 R2, PT, PT, R3, R2, RZ ;  /* 0x0000000203027210 */ /* 0x01cfce0007ffe0ff */
.L_x_97:
[----:B------:R-:W2:Y:S01]  /*4cc0*/  S2UR UR62, SR_CgaCtaId ;  /* 0x00000000003e79c3 */ /* 0x000ea20000008800 */
[----:B------:R-:W-:Y:S01]  /*4cd0*/  UMOV UR45, 0x400 ;  /* 0x00000400002d7882 */ /* 0x000fe20000000000 */
[----:B------:R-:W-:Y:S04]  /*4ce0*/  MOV R0, UR50 ;  /* 0x0000003200007c02 */ /* 0x000fe80008000f00 */
[----:B------:R-:W-:Y:S01]  /*4cf0*/  SHF.L.U32 R3, R0, 0x1f, RZ ;  /* 0x0000001f00037819 */ /* 0x000fe200000006ff */
[----:B--2---:R-:W-:Y:S04]  /*4d00*/  ULEA UR45, UR62, UR45, 0x18 ;  /* 0x0000002d3e2d7291 */ /* 0x004fe8000f8ec0ff */
[----:B------:R-:W-:Y:S09]  /*4d10*/  ULEA UR4, UR16, UR45, 0x3 ;  /* 0x0000002d10047291 */ /* 0x000ff2000f8e18ff */
[----:B------:R-:W2:Y:S02]  /*4d20*/  SYNCS.PHASECHK.TRANS64.TRYWAIT P0, [UR4+0x40], R3 ;  /* 0x00004003ff0075a7 */ /* 0x000ea40008001104 */
[----:B-12---:R-:W-:Y:S05]  /*4d30*/  @!P0 BRA `(.L_x_75) ;  /* 0x0000004400008947 */ /* 0x006fea0003800000 */
.L_x_126:
[----:B------:R-:W-:Y:S02]  /*4d40*/  ULEA UR5, UR16, UR45, 0x4 ;  /* 0x0000002d10057291 */ /* 0x000fe4000f8e20ff */
[----:B------:R-:W-:Y:S04]  /*4d50*/  UIADD3 UR4, UPT, UPT, UR4, 0x50, URZ ;  /* 0x0000005004047890 */ /* 0x000fe8000fffe0ff */
[----:B------:R-:W-:Y:S03]  /*4d60*/  UPRMT UR4, URZ, 0x654, UR4 ;  /* 0x00000654ff047896 */ /* 0x000fe60008000004 */
[----:B------:R-:W3:Y:S01]  /*4d70*/  LDS.128 R4, [UR5+0xd0] ;  /* 0x0000d005ff047984 */ /* 0x000ee20008000c00 */
[----:B------:R-:W-:Y:S01]  /*4d80*/  @!PT LDS RZ, [RZ] ;  /* 0x00000000fffff984 */ /* 0x000fe20000000800 */
[----:B------:R-:W-:Y:S01]  /*4d90*/  @!PT LDS RZ, [RZ] ;  /* 0x00000000fffff984 */ /* 0x000fe20000000800 */
[----:B------:R-:W-:Y:S01]  /*4da0*/  @!PT LDS RZ, [RZ] ;  /* 0x00000000fffff984 */ /* 0x000fe20000000800 */
[----:B------:R-:W-:Y:S01]  /*4db0*/  @!PT LDS RZ, [RZ] ;  /* 0x00000000fffff984 */ /* 0x000fe20000000800 */
[----:B------:R4:W-:Y:S07]  /*4dc0*/  MEMBAR.ALL.CTA ;  /* 0x0000000000007992 */ /* 0x0009ee0000008000 */
[----:B----4-:R-:W4:Y:S02]  /*4dd0*/  FENCE.VIEW.ASYNC.S ;  /* 0x00000000000073c6 */ /* 0x010f240000000000 */
[----:B----4-:R-:W-:Y:S01]  /*4de0*/  SYNCS.ARRIVE.TRANS64.RED.A1T0 RZ, [UR4], RZ ;  /* 0x000000ffffff79a7 */ /* 0x010fe20008100404 */
[----:B---3--:R-:W-:Y:S11]  /*4df0*/  LOP3.LUT P0, RZ, R6, 0x1, RZ, 0xc0, !PT ;  /* 0x0000000106ff7812 */ /* 0x008ff6000780c0ff */
[----:B------:R-:W-:Y:S02]  /*4e00*/  @!UPT UIADD3 URZ, UPT, UPT, URZ, URZ, URZ ;  /* 0x000000fffffff290 */ /* 0x000fe4000fffe0ff */
[----:B------:R-:W-:Y:S01]  /*4e10*/  VOTEU.ANY UP0, P0 ;  /* 0x0000000000ff7886 */ /* 0x000fe20000000100 */
[----:B------:R-:W-:Y:S01]  /*4e20*/  PLOP3.LUT P3, PT, PT, PT, UP0, 0x80, 0x8 ;  /* 0x000000000008781c */ /* 0x000fe20003f6f008 */
[----:B------:R-:W-:Y:S01]  /*4e30*/  UP2UR UR49, UPR, URZ, 0x1 ;  /* 0x00000001ff317883 */ /* 0x000fe20008000000 */
[----:B------:R-:W-:Y:S02]  /*4e40*/  PLOP3.LUT P1, PT, PT, PT, UP0, 0x80, 0x8 ;  /* 0x000000000008781c */ /* 0x000fe40003f2f008 */
[----:B------:R-:W-:Y:S02]  /*4e50*/  PLOP3.LUT P2, PT, PT, PT, UP0, 0x80, 0x8 ;  /* 0x000000000008781c */ /* 0x000fe40003f4f008 */
[----:B------:R-:W-:Y:S01]  /*4e60*/  PLOP3.LUT P0, PT, PT, PT, UP0, 0x80, 0x8 ;  /* 0x000000000008781c */ /* 0x000fe20003f0f008 */
[----:B------:R-:W-:Y:S06]  /*4e70*/  UISETP.GE.AND UP0, UPT, UR41, 0x1, UPT ;  /* 0x000000012900788c */ /* 0x000fec000bf06270 */
[----:B--2---:R-:W-:Y:S02]  /*4e80*/  @P3 MOV R3, R4 ;  /* 0x0000000400033202 */ /* 0x004fe40000000f00 */
[----:B------:R-:W-:Y:S02]  /*4e90*/  @P1 LOP3.LUT R0, R5, 0xffff, RZ, 0xc0, !PT ;  /* 0x0000ffff05001812 */ /* 0x000fe400078ec0ff */
[----:B------:R-:W-:Y:S02]  /*4ea0*/  @P2 R2UR UR38, R3 ;  /* 0x00000000032622ca */ /* 0x000fe400000e0000 */
[----:B------:R-:W-:Y:S01]  /*4eb0*/  @P0 R2UR UR37, R0 ;  /* 0x00000000002502ca */ /* 0x000fe200000e0000 */
[----:B------:R-:W-:Y:S03]  /*4ec0*/  @!UPT UIADD3 URZ, UPT, UPT, URZ, URZ, URZ ;  /* 0x000000fffffff290 */ /* 0x000fe6000fffe0ff */
[----:B------:R-:W-:Y:S11]  /*4ed0*/  BRA.U !UP0, `(.L_x_76) ;  /* 0x0000000108c87547 */ /* 0x000ff6000b800000 */
[----:B------:R-:W2:Y:S01]  /*4ee0*/  LDCU UR7, c[0x0][0x370] ;  /* 0x00006e00ff0777ac */ /* 0x000ea20008000800 */
[----:B------:R-:W3:Y:S01]  /*4ef0*/  LDCU UR4, c[0x0][0x374] ;  /* 0x00006e80ff0477ac */ /* 0x000ee20008000800 */
[----:B-1----:R-:W-:Y:S02]  /*4f00*/  UISETP.NE.AND UP0, UPT, UR54, 0x1, UPT ;  /* 0x000000013600788c */ /* 0x002fe4000bf05270 */
[----:B------:R-:W-:Y:S02]  /*4f10*/  UIMAD.WIDE.U32 UR10, UR37, UR55, URZ ;  /* 0x00000037250a72a5 */ /* 0x000fe4000f8e00ff */
[----:B------:R-:W-:Y:S02]  /*4f20*/  UISETP.NE.AND UP1, UPT, UR44, 0x1, UPT ;  /* 0x000000012c00788c */ /* 0x000fe4000bf25270 */
[----:B------:R-:W-:Y:S02]  /*4f30*/  UISETP.NE.AND UP2, UPT, UR41, 0x1, UPT ;  /* 0x000000012900788c */ /* 0x000fe4000bf45270 */
[----:B------:R-:W-:Y:S02]  /*4f40*/  UIMAD.WIDE.U32 UR14, UR38, UR52, URZ ;  /* 0x00000034260e72a5 */ /* 0x000fe4000f8e00ff */
[----:B--2---:R-:W-:Y:S02]  /*4f50*/  UIMAD.WIDE.U32 UR12, UR7, UR52, URZ ;  /* 0x00000034070c72a5 */ /* 0x004fe4000f8e00ff */
[----:B---3--:R-:W-:Y:S07]  /*4f60*/  UIMAD.WIDE.U32 UR8, UR4, UR55, URZ ;  /* 0x00000037040872a5 */ /* 0x008fee000f8e00ff */
[----:B------:R-:W-:Y:S02]  /*4f70*/  UMOV UR5, UR9 ;  /* 0x0000000900057c82 */ /* 0x000fe40008000000 */
[----:B------:R-:W-:Y:S03]  /*4f80*/  @UP0 USHF.R.U32.HI UR4, URZ, UR63, UR5 ;  /* 0x0000003fff040299 */ /* 0x000fe60008011605 */
[----:B------:R-:W-:Y:S01]  /*4f90*/  UMOV UR5, UR11 ;  /* 0x0000000b00057c82 */ /* 0x000fe20008000000 */
[----:B------:R-:W-:Y:S02]  /*4fa0*/  UIMAD.WIDE.U32 UR8, UR4, UR42, URZ ;  /* 0x0000002a040872a5 */ /* 0x000fe4000f8e00ff */
[----:B------:R-:W-:Y:S03]  /*4fb0*/  USHF.R.U32.HI UR6, URZ, UR63, UR5 ;  /* 0x0000003fff067299 */ /* 0x000fe60008011605 */
[----:B------:R-:W-:Y:S01]  /*4fc0*/  UMOV UR5, UR13 ;  /* 0x0000000d00057c82 */ /* 0x000fe20008000000 */
[----:B------:R-:W-:Y:S02]  /*4fd0*/  USEL UR6, UR37, UR6, !UP0 ;  /* 0x0000000625067287 */ /* 0x000fe4000c000000 */
[----:B------:R-:W-:Y:S01]  /*4fe0*/  @UP1 USHF.R.U32.HI UR7, URZ, UR53, UR5 ;  /* 0x00000035ff071299 */ /* 0x000fe20008011605 */
[----:B------:R-:W-:Y:S02]  /*4ff0*/  UMOV UR8, UR9 ;  /* 0x0000000900087c82 */ /* 0x000fe40008000000 */
[----:B------:R-:W-:Y:S01]  /*5000*/  UMOV UR5, UR15 ;  /* 0x0000000f00057c82 */ /* 0x000fe20008000000 */
[----:B------:R-:W-:Y:S02]  /*5010*/  UIMAD.WIDE.U32 UR10, UR7, UR42, URZ ;  /* 0x0000002a070a72a5 */ /* 0x000fe4000f8e00ff */
[----:B------:R-:W-:Y:S02]  /*5020*/  @UP2 USHF.R.U32.HI UR4, URZ, UR43, UR8 ;  /* 0x0000002bff042299 */ /* 0x000fe40008011608 */
[----:B------:R-:W-:Y:S02]  /*5030*/  USHF.R.U32.HI UR5, URZ, UR53, UR5 ;  /* 0x00000035ff057299 */ /* 0x000fe40008011605 */
[----:B------:R-:W-:Y:S02]  /*5040*/  UIMAD UR4, UR41, UR4, URZ ;  /* 0x00000004290472a4 */ /* 0x000fe4000f8e02ff */
[----:B------:R-:W-:Y:S02]  /*5050*/  USEL UR5, UR38, UR5, !UP1 ;  /* 0x0000000526057287 */ /* 0x000fe4000c800000 */
[----:B------:R-:W-:Y:S01]  /*5060*/  UISETP.GE.AND UP0, UPT, UR6, UR4, UPT ;  /* 0x000000040600728c */ /* 0x000fe2000bf06270 */
[----:B------:R-:W-:Y:S02]  /*5070*/  UMOV UR10, UR11 ;  /* 0x0000000b000a7c82 */ /* 0x000fe40008000000 */
[----:B------:R-:W-:Y:S02]  /*5080*/  @UP2 USHF.R.U32.HI UR7, URZ, UR43, UR10 ;  /* 0x0000002bff072299 */ /* 0x000fe4000801160a */
[----:B------:R-:W-:Y:S02]  /*5090*/  UIMAD.WIDE.U32 UR10, UR6, UR42, URZ ;  /* 0x0000002a060a72a5 */ /* 0x000fe4000f8e00ff */
[----:B------:R-:W-:Y:S04]  /*50a0*/  UIMAD UR8, UR41, UR7, URZ ;  /* 0x00000007290872a4 */ /* 0x000fe8000f8e02ff */
[----:B------:R-:W-:Y:S02]  /*50b0*/  UISETP.GE.OR UP0, UPT, UR5, UR8, UP0 ;  /* 0x000000080500728c */ /* 0x000fe40008706670 */
[----:B------:R-:W-:Y:S02]  /*50c0*/  UIMAD.WIDE.U32 UR8, UR5, UR42, URZ ;  /* 0x0000002a050872a5 */ /* 0x000fe4000f8e00ff */
[----:B------:R-:W-:Y:S01]  /*50d0*/  UIADD3 UR8, UPT, UPT, -UR5, URZ, URZ ;  /* 0x000000ff05087290 */ /* 0x000fe2000fffe1ff */
[----:B------:R-:W-:Y:S02]  /*50e0*/  UMOV UR4, UR11 ;  /* 0x0000000b00047c82 */ /* 0x000fe40008000000 */
[----:B------:R-:W-:Y:S04]  /*50f0*/  USHF.R.U32.HI UR4, URZ, UR43, UR4 ;  /* 0x0000002bff047299 */ /* 0x000fe80008011604 */
[----:B------:R-:W-:Y:S03]  /*5100*/  USEL UR11, UR6, UR4, !UP2 ;  /* 0x00000004060b7287 */ /* 0x000fe6000d000000 */
[----:B------:R-:W-:Y:S01]  /*5110*/  @!UP0 UMOV UR4, UR9 ;  /* 0x0000000900048c82 */ /* 0x000fe20008000000 */
[----:B------:R-:W-:Y:S02]  /*5120*/  UIADD3 UR10, UPT, UPT, -UR11, URZ, URZ ;  /* 0x000000ff0b0a7290 */ /* 0x000fe4000fffe1ff */
[----:B------:R-:W-:Y:S02]  /*5130*/  @!UP0 USHF.R.U32.HI UR4, URZ, UR43, UR4 ;  /* 0x0000002bff048299 */ /* 0x000fe40008011604 */
[----:B------:R-:W-:Y:S02]  /*5140*/  UIMAD UR10, UR41, UR10, UR6 ;  /* 0x0000000a290a72a4 */ /* 0x000fe4000f8e0206 */
[----:B------:R-:W-:Y:S02]  /*5150*/  @!UP0 USEL UR4, UR5, UR4, !UP2 ;  /* 0x0000000405048287 */ /* 0x000fe4000d000000 */
[----:B------:R-:W-:Y:S02]  /*5160*/  UIADD3 UR9, UPT, UPT, -UR6, URZ, URZ ;  /* 0x000000ff06097290 */ /* 0x000fe4000fffe1ff */
[----:B------:R-:W-:Y:S02]  /*5170*/  @!UP0 UIMAD UR10, UR7, UR10, UR4 ;  /* 0x0000000a070a82a4 */ /* 0x000fe4000f8e0204 */
[----:B------:R-:W-:Y:S02]  /*5180*/  @!UP0 UIADD3 UR11, UPT, UPT, UR11, -UR4, URZ ;  /* 0x800000040b0b8290 */ /* 0x000fe4000fffe0ff */
[----:B------:R-:W-:Y:S02]  /*5190*/  UIMAD UR7, UR44, UR8, UR38 ;  /* 0x000000082c0772a4 */ /* 0x000fe4000f8e0226 */
[----:B------:R-:W-:Y:S02]  /*51a0*/  @!UP0 UIMAD UR6, UR11, UR41, UR5 ;  /* 0x000000290b0682a4 */ /* 0x000fe4000f8e0205 */
[----:B------:R-:W-:Y:S01]  /*51b0*/  UIMAD UR4, UR54, UR9, UR37 ;  /* 0x00000009360472a4 */ /* 0x000fe2000f8e0225 */
[----:B------:R-:W-:Y:S02]  /*51c0*/  @!UP0 UMOV UR5, UR10 ;  /* 0x0000000a00058c82 */ /* 0x000fe40008000000 */
[----:B------:R-:W-:Y:S02]  /*51d0*/  UIMAD UR38, UR5, UR44, UR7 ;  /* 0x0000002c052672a4 */ /* 0x000fe4000f8e0207 */
[----:B------:R-:W-:Y:S11]  /*51e0*/  UIMAD UR37, UR6, UR54, UR4 ;  /* 0x00000036062572a4 */ /* 0x000ff6000f8e0204 */
[----:B------:R-:W-:Y:S01]  /*51f0*/  @!UPT UIADD3 URZ, UPT, UPT, URZ, URZ, URZ ;  /* 0x000000fffffff290 */ /* 0x000fe2000fffe0ff */
.L_x_76:
[----:B-1----:R-:W-:Y:S02]  /*5200*/  UISETP.NE.AND UP0, UPT, UR40, 0x1, UPT ;  /* 0x000000012800788c */ /* 0x002fe4000bf05270 */
[----:B------:R-:W-:Y:S02]  /*5210*/  UISETP.NE.AND UP1, UPT, UR49, URZ, UPT ;  /* 0x000000ff3100728c */ /* 0x000fe4000bf25270 */
[----:B------:R-:W-:Y:S04]  /*5220*/  UIADD3 UR48, UPT, UPT, UR16, 0x1, URZ ;  /* 0x0000000110307890 */ /* 0x000fe8000fffe0ff */
[----:B------:R-:W-:Y:S02]  /*5230*/  PLOP3.LUT P1, PT, PT, PT, UP1, 0x80, 0x8 ;  /* 0x000000000008781c */ /* 0x000fe40003f2f018 */
[----:B------:R-:W-:Y:S01]  /*5240*/  PLOP3.LUT P0, PT, PT, PT, UP1, 0x80, 0x8 ;  /* 0x000000000008781c */ /* 0x000fe20003f0f018 */
[----:B------:R-:W1:Y:S01]  /*5250*/  @!UP0 LDCU.128 UR12, c[0x0][0xb10] ;  /* 0x00016200ff0c87ac */ /* 0x000e620008000c00 */
[----:B------:R-:W2:Y:S09]  /*5260*/  @!UP0 LDCU UR5, c[0x0][0xb0c] ;  /* 0x00016180ff0587ac */ /* 0x000eb20008000800 */
[----:B------:R-:W-:Y:S01]  /*5270*/  @P1 SHF.R.U32.HI R4, RZ, 0x10, R5 ;  /* 0x00000010ff041819 */ /* 0x000fe20000011605 */
[----:B------:R-:W3:Y:S03]  /*5280*/  @!UP0 LDCU UR10, c[0x0][0xb20] ;  /* 0x00016400ff0a87ac */ /* 0x000ee60008000800 */
[----:B------:R-:W-:Y:S01]  /*5290*/  @P0 R2UR UR56, R4 ;  /* 0x00000000043802ca */ /* 0x000fe200000e0000 */
[----:B-1----:R-:W-:Y:S02]  /*52a0*/  UIMAD.WIDE.U32 UR8, UR38, UR12, URZ ;  /* 0x0000000c260872a5 */ /* 0x002fe4000f8e00ff */
[----:B------:R-:W-:Y:S02]  /*52b0*/  UIMAD.WIDE.U32 UR6, UR37, UR15, URZ ;  /* 0x0000000f250672a5 */ /* 0x000fe4000f8e00ff */
[----:B------:R-:W-:Y:S03]  /*52c0*/  @!UP0 UISETP.NE.AND UP1, UPT, UR14, 0x1, UPT ;  /* 0x000000010e00888c */ /* 0x000fe6000bf25270 */
[----:B------:R-:W-:Y:S01]  /*52d0*/  @!UP0 UMOV UR4, UR9 ;  /* 0x0000000900048c82 */ /* 0x000fe20008000000 */
[----:B--2---:R-:W-:Y:S02]  /*52e0*/  @!UP0 UISETP.NE.AND UP2, UPT, UR5, 0x1, UPT ;  /* 0x000000010500888c */ /* 0x004fe4000bf45270 */
[----:B------:R-:W-:Y:S01]  /*52f0*/  @!UP0 USHF.R.U32.HI UR4, URZ, UR13, UR4 ;  /* 0x0000000dff048299 */ /* 0x000fe20008011604 */
[----:B------:R-:W-:Y:S02]  /*5300*/  @!UP0 UMOV UR6, UR7 ;  /* 0x0000000700068c82 */ /* 0x000fe40008000000 */
[----:B---3--:R-:W-:Y:S02]  /*5310*/  @!UP0 USHF.R.U32.HI UR6, URZ, UR10, UR6 ;  /* 0x0000000aff068299 */ /* 0x008fe40008011606 */
[----:B------:R-:W-:Y:S02]  /*5320*/  @!UP0 USEL UR7, UR38, UR4, !UP2 ;  /* 0x0000000426078287 */ /* 0x000fe4000d000000 */
[----:B------:R-:W-:Y:S04]  /*5330*/  @!UP0 USEL UR6, UR37, UR6, !UP1 ;  /* 0x0000000625068287 */ /* 0x000fe8000c800000 */
[----:B------:R-:W-:Y:S02]  /*5340*/  @!UP0 UIADD3 UR4, UPT, UPT, -UR7, UR6, URZ ;  /* 0x0000000607048290 */ /* 0x000fe4000fffe1ff */
[----:B------:R-:W-:Y:S02]  /*5350*/  @!UP0 UIADD3 UR6, UPT, UPT, UR7, -UR6, URZ ;  /* 0x8000000607068290 */ /* 0x000fe4000fffe0ff */
[----:B------:R-:W-:Y:S02]  /*5360*/  UIADD3 UR7, UPT, UPT, UR45, 0x100, URZ ;  /* 0x000001002d077890 */ /* 0x000fe4000fffe0ff */
[----:B------:R-:W-:Y:S02]  /*5370*/  @!UP0 UIMAD UR38, UR4, UR5, UR38 ;  /* 0x00000005042682a4 */ /* 0x000fe4000f8e0226 */
[----:B------:R-:W-:Y:S02]  /*5380*/  @!UP0 UIMAD UR37, UR6, UR14, UR37 ;  /* 0x0000000e062582a4 */ /* 0x000fe4000f8e0225 */
[----:B------:R-:W-:Y:S09]  /*5390*/  ULOP3.LUT UP0, URZ, UR7, 0x90, URZ, 0xc0, !UPT ;  /* 0x0000009007ff7892 */ /* 0x000ff2000f80c0ff */
[----:B------:R-:W-:Y:S05]  /*53a0*/  BRA.U !UP0, `(.L_x_77) ;  /* 0x0000000108407547 */ /* 0x000fea000b800000 */
[----:B------:R-:W1:Y:S01]  /*53b0*/  LDCU.64 UR8, c[0x4][0x80] ;  /* 0x01001000ff0877ac */ /* 0x000e620008000a00 */
[----:B------:R-:W-:Y:S01]  /*53c0*/  MOV R15, 0x0 ;  /* 0x00000000000f7802 */ /* 0x000fe20000000f00 */
[----:B------:R-:W-:Y:S02]  /*53d0*/  HFMA2 R12, -RZ, RZ, 0, 5.9604644775390625e-08 ;  /* 0x00000001ff0c7431 */ /* 0x000fe400000001ff */
[----:B------:R-:W-:Y:S02]  /*53e0*/  IMAD.MOV.U32 R8, RZ, RZ, 0x70 ;  /* 0x00000070ff087424 */ /* 0x000fe400078e00ff */
[----:B------:R-:W-:Y:S01]  /*53f0*/  IMAD.MOV.U32 R13, RZ, RZ, RZ ;  /* 0x000000ffff0d7224 */ /* 0x000fe200078e00ff */
[----:B------:R-:W2:Y:S01]  /*5400*/  LDCU.64 UR6, c[0x4][0x88] ;  /* 0x01001100ff0677ac */ /* 0x000ea20008000a00 */
[----:B------:R-:W3:Y:S01]  /*5410*/  LDC.64 R14, c[0x4][R15] ;  /* 0x010000000f0e7b82 */ /* 0x000ee20000000a00 */
[----:B------:R-:W4:Y:S01]  /*5420*/  LDCU.64 UR4, c[0x4][0x8] ;  /* 0x01000100ff0477ac */ /* 0x000f220008000a00 */
[----:B-1----:R-:W-:Y:S01]  /*5430*/  MOV R5, UR9 ;  /* 0x0000000900057c02 */ /* 0x002fe20008000f00 */
[----:B------:R-:W-:Y:S01]  /*5440*/  IMAD.U32 R4, RZ, RZ, UR8 ;  /* 0x00000008ff047e24 */ /* 0x000fe2000f8e00ff */
[----:B--2---:R-:W-:Y:S01]  /*5450*/  MOV R7, UR7 ;  /* 0x0000000700077c02 */ /* 0x004fe20008000f00 */
[----:B------:R-:W-:Y:S01]  /*5460*/  IMAD.U32 R6, RZ, RZ, UR6 ;  /* 0x00000006ff067e24 */ /* 0x000fe2000f8e00ff */
[----:B----4-:R-:W-:Y:S01]  /*5470*/  MOV R11, UR5 ;  /* 0x00000005000b7c02 */ /* 0x010fe20008000f00 */
[----:B------:R-:W-:Y:S02]  /*5480*/  IMAD.U32 R10, RZ, RZ, UR4 ;  /* 0x00000004ff0a7e24 */ /* 0x000fe4000f8e00ff */
[----:B------:R-:W-:Y:S07]  /*5490*/  LEPC R20, `(.L_x_77) ;  /* 0x000000001014794e */ /* 0x000fee0000000000 */
[----:B---3-5:R-:W-:Y:S05]  /*54a0*/  CALL.ABS.NOINC R14 ;  /* 0x000000000e007343 */ /* 0x028fea0003c00000 */
.L_x_77:
[----:B------:R-:W-:Y:S04]  /*54b0*/  UIADD3 UR4, UPT, UPT, UR45, 0x3900, URZ ;  /* 0x000039002d047890 */ /* 0x000fe8000fffe0ff */
        /* <DEDUP_REMOVED lines=18> */
.L_x_78:
[----:B------:R-:W-:Y:S01]  /*55e0*/  ISETP.NE.U32.AND P3, PT, R234, RZ, PT ;  /* 0x000000ffea00720c */ /* 0x000fe20003f65070 */
[----:B------:R-:W-:Y:S01]  /*55f0*/  UISETP.NE.AND UP1, UPT, UR61, URZ, UPT ;  /* 0x000000ff3d00728c */ /* 0x000fe2000bf25270 */
[----:B------:R-:W-:Y:S02]  /*5600*/  ISETP.NE.U32.AND P4, PT, R230, RZ, PT ;  /* 0x000000ffe600720c */ /* 0x000fe40003f85070 */
[----:B------:R-:W-:Y:S02]  /*5610*/  ISETP.NE.AND.EX P3, PT, R235, RZ, PT, P3 ;  /* 0x000000ffeb00720c */ /* 0x000fe40003f65330 */
[----:B------:R-:W-:Y:S02]  /*5620*/  PLOP3.LUT P1, PT, PT, PT, PT, 0x8, 0x80 ;  /* 0x000000000080781c */ /* 0x000fe40003f2e170 */
[----:B------:R-:W-:Y:S02]  /*5630*/  PLOP3.LUT P0, PT, PT, PT, UP1, 0x80, 0x8 ;  /* 0x000000000008781c */ /* 0x000fe40003f0f018 */
[----:B------:R-:W-:Y:S02]  /*5640*/  ISETP.NE.AND.EX P4, PT, R231, RZ, PT, P4 ;  /* 0x000000ffe700720c */ /* 0x000fe40003f85340 */
[----:B------:R-:W1:Y:S09]  /*5650*/  @UP1 LDCU.64 UR4, c[0x0][0x888] ;  /* 0x00011100ff0417ac */ /* 0x000e720008000a00 */
[----:B------:R-:W-:Y:S01]  /*5660*/  @P0 PLOP3.LUT P1, PT, P3, PT, PT, 0x80, 0x8 ;  /* 0x000000000008081c */ /* 0x000fe20001f2f070 */
[----:B-1----:R-:W-:Y:S04]  /*5670*/  @UP1 UISETP.NE.U32.AND UP0, UPT, UR4, URZ, UPT ;  /* 0x000000ff0400128c */ /* 0x002fe8000bf05070 */
[----:B------:R-:W-:Y:S04]  /*5680*/  @UP1 UISETP.NE.AND.EX UP0, UPT, UR5, URZ, UPT, UP0 ;  /* 0x000000ff0500128c */ /* 0x000fe8000bf05300 */
[----:B------:R-:W-:Y:S01]  /*5690*/  @UP1 USEL UR4, URZ, 0xffffffff, UP0 ;  /* 0xffffffffff041887 */ /* 0x000fe20008000000 */
[----:B------:R-:W-:Y:S11]  /*56a0*/  @!P3 BRA `(.L_x_79) ;  /* 0x000000000030b947 */ /* 0x000ff60003800000 */
[----:B------:R-:W-:Y:S01]  /*56b0*/  ISETP.NE.U32.AND P2, PT, R232, RZ, PT ;  /* 0x000000ffe800720c */ /* 0x000fe20003f45070 */
[----:B------:R-:W1:Y:S01]  /*56c0*/  LDCU.64 UR6, c[0x0][0x358] ;  /* 0x00006b00ff0677ac */ /* 0x000e620008000a00 */
[----:B------:R-:W-:Y:S02]  /*56d0*/  IMAD.MOV.U32 R236, RZ, RZ, 0x1 ;  /* 0x00000001ffec7424 */ /* 0x000fe400078e00ff */
[----:B------:R-:W-:Y:S11]  /*56e0*/  ISETP.NE.AND.EX P2, PT, R233, RZ, PT, P2 ;  /* 0x000000ffe900720c */ /* 0x000ff60003f45320 */
[----:B------:R-:W-:Y:S02]  /*56f0*/  @!UPT UIADD3 URZ, UPT, UPT, URZ, URZ, URZ ;  /* 0x000000fffffff290 */ /* 0x000fe4000fffe0ff */
[----:B------:R-:W2:Y:S01]  /*5700*/  @P2 LDC.64 R4, c[0x0][0x888] ;  /* 0x00022200ff042b82 */ /* 0x000ea20000000a00 */
[----:B------:R-:W-:Y:S04]  /*5710*/  @P2 IMAD R0, R234, UR36, RZ ;  /* 0x00000024ea002c24 */ /* 0x000fe8000f8e02ff */
[----:B--2---:R-:W-:Y:S04]  /*5720*/  @P2 IMAD.WIDE R4, R0, 0x4, R4 ;  /* 0x0000000400042825 */ /* 0x004fe800078e0204 */
[----:B------:R-:W-:Y:S01]  /*5730*/  HFMA2 R0, -RZ, RZ, 0, 5.9604644775390625e-08 ;  /* 0x00000001ff007431 */ /* 0x000fe200000001ff */
[----:B-1---5:R1:W5:Y:S04]  /*5740*/  @P2 LDG.E R123, desc[UR6][R4.64] ;  /* 0x00000006047b2981 */ /* 0x022368000c1e1900 */
[----:B------:R-:W-:Y:S01]  /*5750*/  @!P2 PRMT R236, R0, 0x7610, R236 ;  /* 0x0000761000eca816 */ /* 0x000fe200000000ec */
[----:B-1----:R-:W2:Y:S06]  /*5760*/  @!P2 LDC R123, c[0x0][0x880] ;  /* 0x00022000ff7bab82 */ /* 0x002eac0000000800 */
.L_x_79:
[----:B------:R-:W-:Y:S05]  /*5770*/  @!P4 BRA `(.L_x_80) ;  /* 0x000000000028c947 */ /* 0x000fea0003800000 */
[----:B------:R-:W1:Y:S01]  /*5780*/  LDC.64 R4, c[0x0][0x8a8] ;  /* 0x00022a00ff047b82 */ /* 0x000e620000000a00 */
[----:B------:R-:W3:Y:S01]  /*5790*/  LDCU.64 UR6, c[0x0][0x358] ;  /* 0x00006b00ff0677ac */ /* 0x000ee20008000a00 */
[----:B-1----:R-:W-:Y:S04]  /*57a0*/  ISETP.NE.U32.AND P2, PT, R4, RZ, PT ;  /* 0x000000ff0400720c */ /* 0x002fe80003f45070 */
[----:B------:R-:W-:Y:S11]  /*57b0*/  ISETP.NE.AND.EX P2, PT, R5, RZ, PT, P2 ;  /* 0x000000ff0500720c */ /* 0x000ff60003f45320 */
[----:B------:R-:W-:Y:S02]  /*57c0*/  @!UPT UIADD3 URZ, UPT, UPT, URZ, URZ, URZ ;  /* 0x000000fffffff290 */ /* 0x000fe4000fffe0ff */
[----:B------:R-:W1:Y:S01]  /*57d0*/  @P2 LDC.64 R4, c[0x0][0x8a8] ;  /* 0x00022a00ff042b82 */ /* 0x000e620000000a00 */
[----:B------:R-:W-:Y:S04]  /*57e0*/  @P2 IMAD R0, R230, UR36, RZ ;  /* 0x00000024e6002c24 */ /* 0x000fe8000f8e02ff */
[----:B-1----:R-:W-:Y:S05]  /*57f0*/  @P2 IMAD.WIDE R4, R0, 0x4, R4 ;  /* 0x0000000400042825 */ /* 0x002fea00078e0204 */
[----:B---3-5:R1:W5:Y:S02]  /*5800*/  @P2 LDG.E R120, desc[UR6][R4.64] ;  /* 0x0000000604782981 */ /* 0x028364000c1e1900 */
[----:B-1----:R-:W3:Y:S02]  /*5810*/  @!P2 LDC R120, c[0x0][0x8a0] ;  /* 0x00022800ff78ab82 */ /* 0x002ee40000000800 */
.L_x_80:
[----:B--2--5:R-:W-:Y:S01]  /*5820*/  @P0 FSETP.NEU.AND P4, PT, R123, RZ, PT ;  /* 0x000000ff7b00020b */ /* 0x024fe20003f8d000 */
[----:B------:R-:W-:Y:S01]  /*5830*/  IMAD.U32 R0, RZ, RZ, UR4 ;  /* 0x00000004ff007e24 */ /* 0x000fe2000f8e00ff */
[----:B------:R-:W-:Y:S01]  /*5840*/  @P0 LOP3.LUT P2, RZ, R236, 0xff, RZ, 0xc0, !PT ;  /* 0x000000ffecff0812 */ /* 0x000fe2000784c0ff */
[----:B------:R-:W-:Y:S01]  /*5850*/  BSSY B1, `(.L_x_81) ;  /* 0x0000056000017945 */ /* 0x000fe20003800000 */
[----:B------:R-:W-:Y:S02]  /*5860*/  @P0 SEL R3, RZ, 0xffffffff, P4 ;  /* 0xffffffffff030807 */ /* 0x000fe40002000000 */
[----:B------:R-:W-:Y:S02]  /*5870*/  CS2R R18, SRZ ;  /* 0x0000000000127805 */ /* 0x000fe4000001ff00 */
[----:B------:R-:W-:Y:S02]  /*5880*/  PLOP3.LUT P5, PT, PT, PT, PT, 0x8, 0x80 ;  /* 0x000000000080781c */ /* 0x000fe40003fae170 */
[----:B------:R-:W-:Y:S02]  /*5890*/  CS2R R16, SRZ ;  /* 0x0000000000107805 */ /* 0x000fe4000001ff00 */
[----:B------:R-:W-:Y:S01]  /*58a0*/  @P1 SEL R3, R0, R3, !P2 ;  /* 0x0000000300031207 */ /* 0x000fe20005000000 */
[----:B------:R-:W-:Y:S01]  /*58b0*/  IMAD.U32 R0, RZ, RZ, UR51 ;  /* 0x00000033ff007e24 */ /* 0x000fe2000f8e00ff */
[----:B------:R-:W-:Y:S02]  /*58c0*/  CS2R R126, SRZ ;  /* 0x00000000007e7805 */ /* 0x000fe4000001ff00 */
[----:B------:R-:W-:Y:S02]  /*58d0*/  CS2R R124, SRZ ;  /* 0x00000000007c7805 */ /* 0x000fe4000001ff00 */
[----:B------:R-:W-:Y:S02]  /*58e0*/  @P0 LOP3.LUT R3, R3, 0x1, RZ, 0xc0, !PT ;  /* 0x0000000103030812 */ /* 0x000fe400078ec0ff */
[----:B------:R-:W-:Y:S02]  /*58f0*/  CS2R R130, SRZ ;  /* 0x0000000000827805 */ /* 0x000fe4000001ff00 */
[----:B------:R-:W-:Y:S02]  /*5900*/  SHF.L.U32 R5, R0, 0x1f, RZ ;  /* 0x0000001f00057819 */ /* 0x000fe400000006ff */
[----:B------:R-:W-:Y:S02]  /*5910*/  CS2R R128, SRZ ;  /* 0x0000000000807805 */ /* 0x000fe4000001ff00 */
[----:B------:R-:W-:Y:S01]  /*5920*/  ISETP.NE.U32.OR P1, PT, R3, 0x1, !P0 ;  /* 0x000000010300780c */ /* 0x000fe20004725470 */
[----:B------:R-:W-:Y:S01]  /*5930*/  IMAD.U32 R3, RZ, RZ, UR39 ;  /* 0x00000027ff037e24 */ /* 0x000fe2000f8e00ff */
[----:B------:R-:W-:Y:S02]  /*5940*/  CS2R R134, SRZ ;  /* 0x0000000000867805 */ /* 0x000fe4000001ff00 */
[----:B------:R-:W-:Y:S02]  /*5950*/  CS2R R132, SRZ ;  /* 0x0000000000847805 */ /* 0x000fe4000001ff00 */
[----:B------:R-:W-:Y:S02]  /*5960*/  CS2R R162, SRZ ;  /* 0x0000000000a27805 */ /* 0x000fe4000001ff00 */
[----:B------:R-:W-:Y:S02]  /*5970*/  CS2R R160, SRZ ;  /* 0x0000000000a07805 */ /* 0x000fe4000001ff00 */
[----:B------:R-:W-:Y:S02]  /*5980*/  LEA R22, R3, UR45, 0x3 ;  /* 0x0000002d03167c11 */ /* 0x000fe4000f8e18ff */
[----:B------:R-:W-:Y:S02]  /*5990*/  CS2R R150, SRZ ;  /* 0x0000000000967805 */ /* 0x000fe4000001ff00 */
[----:B------:R-:W-:Y:S02]  /*59a0*/  CS2R R148, SRZ ;  /* 0x0000000000947805 */ /* 0x000fe4000001ff00 */
[----:B------:R-:W-:Y:S02]  /*59b0*/  CS2R R138, SRZ ;  /* 0x00000000008a7805 */ /* 0x000fe4000001ff00 */
[----:B------:R-:W-:Y:S02]  /*59c0*/  CS2R R136, SRZ ;  /* 0x0000000000887805 */ /* 0x000fe4000001ff00 */
[----:B------:R-:W-:Y:S04]  /*59d0*/  @P1 SHF.L.U32 R4, R238, 0x1f, RZ ;  /* 0x0000001fee041819 */ /* 0x000fe800000006ff */
[----:B------:R-:W1:Y:S01]  /*59e0*/  @P1 SYNCS.PHASECHK.TRANS64.TRYWAIT P0, [UR45+0x20], R4 ;  /* 0x00002004ff0015a7 */ /* 0x000e62000800112d */
[----:B------:R2:W4:Y:S01]  /*59f0*/  SYNCS.PHASECHK.TRANS64.TRYWAIT P4, [R22+URZ+0x60], R5 ;  /* 0x00006005160075a7 */ /* 0x00052200080811ff */
[----:B-1----:R-:W-:Y:S01]  /*5a00*/  @P1 PLOP3.LUT P5, PT, P0, PT, PT, 0x8, 0x80 ;  /* 0x000000000080181c */ /* 0x002fe200007ae170 */
[----:B------:R-:W-:Y:S01]  /*5a10*/  @!UPT UIADD3 URZ, UPT, UPT, URZ, URZ, URZ ;  /* 0x000000fffffff290 */ /* 0x000fe2000fffe0ff */
[----:B--2-4-:R-:W-:Y:S11]  /*5a20*/  @!P1 BRA `(.L_x_82) ;  /* 0x0000000000e09947 */ /* 0x014ff60003800000 */
[----:B------:R-:W-:Y:S01]  /*5a30*/  ISETP.NE.U32.AND P0, PT, RZ, UR58, PT ;  /* 0x0000003aff007c0c */ /* 0x000fe2000bf05070 */
[----:B------:R-:W-:Y:S01]  /*5a40*/  BSSY B0, `(.L_x_83) ;  /* 0x0000025000007945 */ /* 0x000fe20003800000 */
[----:B------:R-:W-:Y:S02]  /*5a50*/  FSETP.NEU.AND P2, PT, R123, RZ, PT ;  /* 0x000000ff7b00720b */ /* 0x000fe40003f4d000 */
[----:B------:R-:W-:Y:S02]  /*5a60*/  CS2R R138, SRZ ;  /* 0x00000000008a7805 */ /* 0x000fe4000001ff00 */
[----:B------:R-:W-:Y:S02]  /*5a70*/  ISETP.NE.AND.EX P0, PT, RZ, UR59, PT, P0 ;  /* 0x0000003bff007c0c */ /* 0x000fe4000bf05300 */
[----:B------:R-:W-:Y:S02]  /*5a80*/  CS2R R136, SRZ ;  /* 0x0000000000887805 */ /* 0x000fe4000001ff00 */
[----:B------:R-:W-:Y:S02]  /*5a90*/  LOP3.LUT P1, RZ, R236, 0xff, RZ, 0xc0, !PT ;  /* 0x000000ffecff7812 */ /* 0x000fe4000782c0ff */
[----:B------:R-:W-:Y:S02]  /*5aa0*/  CS2R R150, SRZ ;  /* 0x0000000000967805 */ /* 0x000fe4000001ff00 */
[----:B------:R-:W-:Y:S02]  /*5ab0*/  SEL R0, RZ, 0xffffffff, P2 ;  /* 0xffffffffff007807 */ /* 0x000fe40001000000 */
[----:B------:R-:W-:Y:S02]  /*5ac0*/  CS2R R148, SRZ ;  /* 0x0000000000947805 */ /* 0x000fe4000001ff00 */
[----:B------:R-:W-:Y:S02]  /*5ad0*/  SEL R3, RZ, 0xffffffff, P0 ;  /* 0xffffffffff037807 */ /* 0x000fe40000000000 */
[----:B------:R-:W-:Y:S02]  /*5ae0*/  CS2R R162, SRZ ;  /* 0x0000000000a27805 */ /* 0x000fe4000001ff00 */
[----:B------:R-:W-:Y:S02]  /*5af0*/  CS2R R160, SRZ ;  /* 0x0000000000a07805 */ /* 0x000fe4000001ff00 */
[----:B------:R-:W-:Y:S02]  /*5b00*/  CS2R R134, SRZ ;  /* 0x0000000000867805 */ /* 0x000fe4000001ff00 */
[----:B------:R-:W-:Y:S02]  /*5b10*/  @P3 SEL R0, R3, R0, !P1 ;  /* 0x0000000003003207 */ /* 0x000fe40004800000 */
[----:B------:R-:W-:Y:S02]  /*5b20*/  CS2R R132, SRZ ;  /* 0x0000000000847805 */ /* 0x000fe4000001ff00 */
[----:B------:R-:W-:Y:S02]  /*5b30*/  CS2R R130, SRZ ;  /* 0x0000000000827805 */ /* 0x000fe4000001ff00 */
[----:B------:R-:W-:Y:S02]  /*5b40*/  CS2R R128, SRZ ;  /* 0x0000000000807805 */ /* 0x000fe4000001ff00 */
[----:B------:R-:W-:Y:S02]  /*5b50*/  LOP3.LUT R0, R0, 0x1, RZ, 0xc0, !PT ;  /* 0x0000000100007812 */ /* 0x000fe400078ec0ff */
[----:B------:R-:W-:Y:S02]  /*5b60*/  CS2R R126, SRZ ;  /* 0x00000000007e7805 */ /* 0x000fe4000001ff00 */
[----:B------:R-:W-:Y:S02]  /*5b70*/  CS2R R124, SRZ ;  /* 0x00000000007c7805 */ /* 0x000fe4000001ff00 */
[----:B------:R-:W-:Y:S02]  /*5b80*/  CS2R R18, SRZ ;  /* 0x0000000000127805 */ /* 0x000fe4000001ff00 */
[----:B------:R-:W-:Y:S02]  /*5b90*/  ISETP.NE.U32.AND P0, PT, R0, 0x1, PT ;  /* 0x000000010000780c */ /* 0x000fe40003f05070 */
[----:B------:R-:W-:Y:S11]  /*5ba0*/  CS2R R16, SRZ ;  /* 0x0000000000107805 */ /* 0x000ff6000001ff00 */
[C---:B------:R-:W-:Y:S02]  /*5bb0*/  @P0 IMAD.SHL.U32 R3, R229.reuse, 0x10, RZ ;  /* 0x00000010e5030824 */ /* 0x040fe400078e00ff */
[C---:B------:R-:W-:Y:S02]  /*5bc0*/  @P0 IMAD.SHL.U32 R0, R229.reuse, 0x20, RZ ;  /* 0x00000020e5000824 */ /* 0x040fe400078e00ff */
[----:B------:R-:W-:Y:S01]  /*5bd0*/  @P0 IMAD.SHL.U32 R4, R229, 0x4, RZ ;  /* 0x00000004e5040824 */ /* 0x000fe200078e00ff */
[----:B------:R-:W-:Y:S02]  /*5be0*/  @P0 LOP3.LUT R3, R3, 0x600, RZ, 0xc0, !PT ;  /* 0x0000060003030812 */ /* 0x000fe400078ec0ff */
[----:B------:R-:W-:Y:S02]  /*5bf0*/  @P0 LOP3.LUT R6, R0, 0x80, RZ, 0xc0, !PT ;  /* 0x0000008000060812 */ /* 0x000fe400078ec0ff */
[--C-:B------:R-:W-:Y:S02]  /*5c00*/  @P0 LOP3.LUT R3, R3, 0x60, R0.reuse, 0xf8, !PT ;  /* 0x0000006003030812 */ /* 0x100fe400078ef800 */
[----:B------:R-:W-:Y:S02]  /*5c10*/  @P0 LOP3.LUT R7, R6, 0x10, R229, 0xf8, !PT ;  /* 0x0000001006070812 */ /* 0x000fe400078ef8e5 */
[----:B------:R-:W-:Y:S02]  /*5c20*/  @P0 LOP3.LUT R3, R3, 0x100, R0, 0xf8, !PT ;  /* 0x0000010003030812 */ /* 0x000fe400078ef800 */
[----:B------:R-:W-:Y:S04]  /*5c30*/  @P0 LOP3.LUT R4, R7, 0x10, R4, 0x78, !PT ;  /* 0x0000001007040812 */ /* 0x000fe800078e7804 */
[----:B------:R-:W-:Y:S01]  /*5c40*/  @P0 LOP3.LUT R4, R3, R4, RZ, 0xfc, !PT ;  /* 0x0000000403040212 */ /* 0x000fe200078efcff */
[----:B------:R-:W-:Y:S06]  /*5c50*/  @!P5 BRA `(.L_x_84) ;  /* 0x00000000000cd947 */ /* 0x000fec0003800000 */
[----:B------:R-:W-:Y:S04]  /*5c60*/  SHF.L.U32 R3, R238, 0x1f, RZ ;  /* 0x0000001fee037819 */ /* 0x000fe800000006ff */
[----:B------:R-:W1:Y:S02]  /*5c70*/  SYNCS.PHASECHK.TRANS64.TRYWAIT P1, [UR45+0x20], R3 ;  /* 0x00002003ff0075a7 */ /* 0x000e64000802112d */
[----:B-1----:R-:W-:Y:S05]  /*5c80*/  @!P1 BRA `(.L_x_85) ;  /* 0x0000003400449947 */ /* 0x002fea0003800000 */
.L_x_84:
[----:B------:R-:W-:Y:S05]  /*5c90*/  BSYNC B0 ;  /* 0x0000000000007941 */ /* 0x000fea0003800000 */
.L_x_83:
[----:B------:R2:W4:Y:S01]  /*5ca0*/  @P0 LDS.128 R136, [R4+UR45+0x100] ;  /* 0x0001002d04880984 */ /* 0x0005220008000c00 */
[----:B------:R-:W-:Y:S01]  /*5cb0*/  UIADD3 UR4, UPT, UPT, UR45, 0x28, URZ ;  /* 0x000000282d047890 */ /* 0x000fe2000fffe0ff */
[----:B------:R-:W-:Y:S02]  /*5cc0*/  LOP3.LUT R238, R238, 0x1, RZ, 0x3c, !PT ;  /* 0x00000001eeee7812 */ /* 0x000fe400078e3cff */
[----:B------:R2:W1:Y:S01]  /*5cd0*/  @P0 LDS.128 R148, [R4+UR45+0x900] ;  /* 0x0009002d04940984 */ /* 0x0004620008000c00 */
[----:B------:R-:W-:Y:S03]  /*5ce0*/  UPRMT UR4, UR62, 0x654, UR4 ;  /* 0x000006543e047896 */ /* 0x000fe60008000004 */
[----:B------:R2:W1:Y:S04]  /*5cf0*/  @P0 LDS.128 R160, [R4+UR45+0x1100] ;  /* 0x0011002d04a00984 */ /* 0x0004680008000c00 */
[----:B------:R2:W1:Y:S04]  /*5d00*/  @P0 LDS.128 R132, [R4+UR45+0x1900] ;  /* 0x0019002d04840984 */ /* 0x0004680008000c00 */
[----:B------:R2:W1:Y:S04]  /*5d10*/  @P0 LDS.128 R128, [R4+UR45+0x2100] ;  /* 0x0021002d04800984 */ /* 0x0004680008000c00 */
[----:B------:R2:W1:Y:S04]  /*5d20*/  @P0 LDS.128 R124, [R4+UR45+0x2900] ;  /* 0x0029002d047c0984 */ /* 0x0004680008000c00 */
[----:B------:R2:W1:Y:S01]  /*5d30*/  @P0 LDS.128 R16, [R4+UR45+0x3100] ;  /* 0x0031002d04100984 */ /* 0x0004620008000c00 */
[----:B------:R-:W-:Y:S01]  /*5d40*/  @!PT LDS RZ, [RZ] ;  /* 0x00000000fffff984 */ /* 0x000fe20000000800 */
[----:B------:R-:W-:Y:S01]  /*5d50*/  @!PT LDS RZ, [RZ] ;  /* 0x00000000fffff984 */ /* 0x000fe20000000800 */
[----:B------:R-:W-:Y:S01]  /*5d60*/  @!PT LDS RZ, [RZ] ;  /* 0x00000000fffff984 */ /* 0x000fe20000000800 */
[----:B------:R-:W-:Y:S01]  /*5d70*/  @!PT LDS RZ, [RZ] ;  /* 0x00000000fffff984 */ /* 0x000fe20000000800 */
[----:B------:R5:W-:Y:S06]  /*5d80*/  MEMBAR.ALL.CTA ;  /* 0x0000000000007992 */ /* 0x000bec0000008000 */
[----:B-----5:R-:W5:Y:S02]  /*5d90*/  FENCE.VIEW.ASYNC.S ;  /* 0x00000000000073c6 */ /* 0x020f640000000000 */
[----:B-----5:R-:W-:Y:S01]  /*5da0*/  SYNCS.ARRIVE.TRANS64.RED.A1T0 RZ, [UR4], RZ ;  /* 0x000000ffffff79a7 */ /* 0x020fe20008100404 */
.L_x_82:
[----:B------:R-:W-:Y:S05]  /*5db0*/  BSYNC B1 ;  /* 0x0000000000017941 */ /* 0x000fea0003800000 */
.L_x_81:
[----:B------:R-:W-:Y:S05]  /*5dc0*/  @P4 BRA `(.L_x_86) ;  /* 0x0000000000084947 */ /* 0x000fea0003800000 */
[----:B------:R-:W5:Y:S02]  /*5dd0*/  SYNCS.PHASECHK.TRANS64.TRYWAIT P0, [R22+URZ+0x60], R5 ;  /* 0x00006005160075a7 */ /* 0x000f6400080011ff */
[----:B-----5:R-:W-:Y:S05]  /*5de0*/  @!P0 BRA `(.L_x_87) ;  /* 0x0000003400048947 */ /* 0x020fea0003800000 */
.L_x_86:
[----:B------:R-:W-:Y:S04]  /*5df0*/  ULEA.HI UR4, UR39, UR39, URZ, 0x1 ;  /* 0x0000002727047291 */ /* 0x000fe8000f8f08ff */
[----:B------:R-:W-:Y:S02]  /*5e00*/  USHF.R.U32.HI UR5, URZ, 0x1, UR4 ;  /* 0x00000001ff057899 */ /* 0x000fe40008011604 */
[----:B------:R-:W-:Y:S04]  /*5e10*/  ULOP3.LUT UR4, UR4, 0xffe, URZ, 0xc0, !UPT ;  /* 0x00000ffe04047892 */ /* 0x000fe8000f8ec0ff */
[----:B------:R-:W-:Y:S01]  /*5e20*/  UIADD3 UR4, UPT, UPT, -UR4, UR39, URZ ;  /* 0x0000002704047290 */ /* 0x000fe2000fffe1ff */
[----:B------:R-:W-:Y:S04]  /*5e30*/  IMAD.U32 R5, RZ, RZ, UR5 ;  /* 0x00000005ff057e24 */ /* 0x000fe8000f8e00ff */
[----:B-1----:R-:W-:Y:S01]  /*5e40*/  IMAD R3, R5, 0xe0, R2 ;  /* 0x000000e005037824 */ /* 0x002fe200078e0202 */
[----:B------:R-:W-:Y:S05]  /*5e50*/  MOV R0, UR4 ;  /* 0x0000000400007c02 */ /* 0x000fea0008000f00 */
[----:B------:R-:W-:Y:S05]  /*5e60*/  IMAD R121, R0, 0x100000, R3 ;  /* 0x0010000000797824 */ /* 0x000fea00078e0203 */
[----:B--2---:R-:W-:Y:S04]  /*5e70*/  SHF.R.U32.HI R4, RZ, 0x15, R121 ;  /* 0x00000015ff047819 */ /* 0x004fe80000011679 */
[----:B------:R-:W-:Y:S11]  /*5e80*/  LOP3.LUT P0, RZ, R4, 0x3, R237, 0x48, !PT ;  /* 0x0000000304ff7812 */ /* 0x000ff600078048ed */
[----:B------:R-:W-:Y:S02]  /*5e90*/  @!UPT UIADD3 URZ, UPT, UPT, URZ, URZ, URZ ;  /* 0x000000fffffff290 */ /* 0x000fe4000fffe0ff */
[----:B------:R-:W-:Y:S05]  /*5ea0*/  @!P0 BRA `(.L_x_88) ;  /* 0x0000000000408947 */ /* 0x000fea0003800000 */
[----:B------:R-:W1:Y:S01]  /*5eb0*/  LDCU.64 UR8, c[0x4][0x70] ;  /* 0x01000e00ff0877ac */ /* 0x000e620008000a00 */
[----:B------:R-:W-:Y:S01]  /*5ec0*/  MOV R15, 0x0 ;  /* 0x00000000000f7802 */ /* 0x000fe20000000f00 */
[----:B------:R-:W-:Y:S02]  /*5ed0*/  HFMA2 R12, -RZ, RZ, 0, 5.9604644775390625e-08 ;  /* 0x00000001ff0c7431 */ /* 0x000fe400000001ff */
[----:B------:R-:W-:Y:S02]  /*5ee0*/  IMAD.MOV.U32 R8, RZ, RZ, 0x192 ;  /* 0x00000192ff087424 */ /* 0x000fe400078e00ff */
[----:B------:R-:W-:Y:S01]  /*5ef0*/  IMAD.MOV.U32 R13, RZ, RZ, RZ ;  /* 0x000000ffff0d7224 */ /* 0x000fe200078e00ff */
[----:B------:R-:W2:Y:S01]  /*5f00*/  LDCU.64 UR6, c[0x4][0x78] ;  /* 0x01000f00ff0677ac */ /* 0x000ea20008000a00 */
[----:B------:R-:W3:Y:S01]  /*5f10*/  LDC.64 R14, c[0x4][R15] ;  /* 0x010000000f0e7b82 */ /* 0x000ee20000000a00 */
[----:B------:R-:W5:Y:S01]  /*5f20*/  LDCU.64 UR4, c[0x4][0x10] ;  /* 0x01000200ff0477ac */ /* 0x000f620008000a00 */
[----:B-1----:R-:W-:Y:S01]  /*5f30*/  MOV R5, UR9 ;  /* 0x0000000900057c02 */ /* 0x002fe20008000f00 */
[----:B------:R-:W-:Y:S01]  /*5f40*/  IMAD.U32 R4, RZ, RZ, UR8 ;  /* 0x00000008ff047e24 */ /* 0x000fe2000f8e00ff */
[----:B--2---:R-:W-:Y:S01]  /*5f50*/  MOV R7, UR7 ;  /* 0x0000000700077c02 */ /* 0x004fe20008000f00 */
[----:B------:R-:W-:Y:S01]  /*5f60*/  IMAD.U32 R6, RZ, RZ, UR6 ;  /* 0x00000006ff067e24 */ /* 0x000fe2000f8e00ff */
[----:B-----5:R-:W-:Y:S01]  /*5f70*/  MOV R11, UR5 ;  /* 0x00000005000b7c02 */ /* 0x020fe20008000f00 */
[----:B------:R-:W-:Y:S02]  /*5f80*/  IMAD.U32 R10, RZ, RZ, UR4 ;  /* 0x00000004ff0a7e24 */ /* 0x000fe4000f8e00ff */
[----:B------:R-:W-:Y:S07]  /*5f90*/  LEPC R20, `(.L_x_88) ;  /* 0x000000001014794e */ /* 0x000fee0000000000 */
[----:B---34-:R-:W-:Y:S05]  /*5fa0*/  CALL.ABS.NOINC R14 ;  /* 0x000000000e007343 */ /* 0x018fea0003c00000 */
.L_x_88:
[----:B------:R-:W-:Y:S05]  /*5fb0*/  WARPSYNC.ALL ;  /* 0x0000000000007948 */ /* 0x000fea0003800000 */
[C---:B------:R-:W-:Y:S01]  /*5fc0*/  R2UR UR4, R121.reuse ;  /* 0x00000000790472ca */ /* 0x040fe200000e0000 */
[----:B------:R-:W-:Y:S05]  /*5fd0*/  VIADD R0, R121, 0x20 ;  /* 0x0000002079007836 */ /* 0x000fea0000000000 */
[----:B------:R-:W-:Y:S04]  /*5fe0*/  SHF.R.U32.HI R0, RZ, 0x15, R0 ;  /* 0x00000015ff007819 */ /* 0x000fe80000011600 */
[----:B------:R-:W-:Y:S03]  /*5ff0*/  LOP3.LUT P0, RZ, R0, 0x3, R237, 0x48, !PT ;  /* 0x0000000300ff7812 */ /* 0x000fe600078048ed */
[----:B------:R-:W1:Y:S01]  /*6000*/  LDTM.16dp32bit_t0_t15.x16 R104, tmem[UR4] ;  /* 0x00000004006879ee */ /* 0x000e620008a00000 */
[----:B------:R-:W2:Y:S09]  /*6010*/  LDTM.16dp32bit_t16_t31.x16 R104, tmem[UR4+0x10] ;  /* 0x00001004006879ee */ /* 0x000eb20008a20000 */
[----:B--2---:R-:W-:Y:S05]  /*6020*/  @!P0 BRA `(.L_x_89) ;  /* 0x0000000000408947 */ /* 0x004fea0003800000 */
[----:B------:R-:W2:Y:S01]  /*6030*/  LDCU.64 UR8, c[0x4][0x70] ;  /* 0x01000e00ff0877ac */ /* 0x000ea20008000a00 */
[----:B------:R-:W-:Y:S01]  /*6040*/  MOV R15, 0x0 ;  /* 0x00000000000f7802 */ /* 0x000fe20000000f00 */
[----:B------:R-:W-:Y:S02]  /*6050*/  HFMA2 R12, -RZ, RZ, 0, 5.9604644775390625e-08 ;  /* 0x00000001ff0c7431 */ /* 0x000fe400000001ff */
[----:B------:R-:W-:Y:S02]  /*6060*/  IMAD.MOV.U32 R8, RZ, RZ, 0x192 ;  /* 0x00000192ff087424 */ /* 0x000fe400078e00ff */
[----:B------:R-:W-:Y:S01]  /*6070*/  IMAD.MOV.U32 R13, RZ, RZ, RZ ;  /* 0x000000ffff0d7224 */ /* 0x000fe200078e00ff */
[----:B------:R-:W5:Y:S01]  /*6080*/  LDCU.64 UR6, c[0x4][0x78] ;  /* 0x01000f00ff0677ac */ /* 0x000f620008000a00 */
[----:B------:R-:W1:Y:S01]  /*6090*/  LDC.64 R14, c[0x4][R15] ;  /* 0x010000000f0e7b82 */ /* 0x000e620000000a00 */
[----:B------:R-:W3:Y:S01]  /*60a0*/  LDCU.64 UR4, c[0x4][0x10] ;  /* 0x01000200ff0477ac */ /* 0x000ee20008000a00 */
[----:B--2---:R-:W-:Y:S01]  /*60b0*/  MOV R5, UR9 ;  /* 0x0000000900057c02 */ /* 0x004fe20008000f00 */
[----:B------:R-:W-:Y:S01]  /*60c0*/  IMAD.U32 R4, RZ, RZ, UR8 ;  /* 0x00000008ff047e24 */ /* 0x000fe2000f8e00ff */
[----:B-----5:R-:W-:Y:S01]  /*60d0*/  MOV R7, UR7 ;  /* 0x0000000700077c02 */ /* 0x020fe20008000f00 */
[----:B------:R-:W-:Y:S01]  /*60e0*/  IMAD.U32 R6, RZ, RZ, UR6 ;  /* 0x00000006ff067e24 */ /* 0x000fe2000f8e00ff */
[----:B---3--:R-:W-:Y:S01]  /*60f0*/  MOV R11, UR5 ;  /* 0x00000005000b7c02 */ /* 0x008fe20008000f00 */
[----:B------:R-:W-:Y:S02]  /*6100*/  IMAD.U32 R10, RZ, RZ, UR4 ;  /* 0x00000004ff0a7e24 */ /* 0x000fe4000f8e00ff */
[----:B------:R-:W-:Y:S07]  /*6110*/  LEPC R20, `(.L_x_89) ;  /* 0x000000001014794e */ /* 0x000fee0000000000 */
[----:B-1--4-:R-:W-:Y:S05]  /*6120*/  CALL.ABS.NOINC R14 ;  /* 0x000000000e007343 */ /* 0x012fea0003c00000 */
.L_x_89:
[----:B------:R-:W-:Y:S05]  /*6130*/  WARPSYNC.ALL ;  /* 0x0000000000007948 */ /* 0x000fea0003800000 */
[C---:B------:R-:W-:Y:S01]  /*6140*/  R2UR UR4, R121.reuse ;  /* 0x00000000790472ca */ /* 0x040fe200000e0000 */
[----:B------:R-:W-:Y:S05]  /*6150*/  VIADD R0, R121, 0x40 ;  /* 0x0000004079007836 */ /* 0x000fea0000000000 */
[----:B------:R-:W-:Y:S04]  /*6160*/  SHF.R.U32.HI R0, RZ, 0x15, R0 ;  /* 0x00000015ff007819 */ /* 0x000fe80000011600 */
[----:B------:R-:W-:Y:S03]  /*6170*/  LOP3.LUT P0, RZ, R0, 0x3, R237, 0x48, !PT ;  /* 0x0000000300ff7812 */ /* 0x000fe600078048ed */
[----:B------:R-:W2:Y:S01]  /*6180*/  LDTM.16dp32bit_t0_t15.x16 R88, tmem[UR4+0x20] ;  /* 0x00002004005879ee */ /* 0x000ea20008a00000 */
[----:B------:R-:W1:Y:S09]  /*6190*/  LDTM.16dp32bit_t16_t31.x16 R88, tmem[UR4+0x30] ;  /* 0x00003004005879ee */ /* 0x000e720008a20000 */
[----:B-1----:R-:W-:Y:S05]  /*61a0*/  @!P0 BRA `(.L_x_90) ;  /* 0x0000000000408947 */ /* 0x002fea0003800000 */
[----:B------:R-:W1:Y:S01]  /*61b0*/  LDCU.64 UR8, c[0x4][0x70] ;  /* 0x01000e00ff0877ac */ /* 0x000e620008000a00 */
[----:B------:R-:W-:Y:S01]  /*61c0*/  MOV R15, 0x0 ;  /* 0x00000000000f7802 */ /* 0x000fe20000000f00 */
[----:B------:R-:W-:Y:S02]  /*61d0*/  HFMA2 R12, -RZ, RZ, 0, 5.9604644775390625e-08 ;  /* 0x00000001ff0c7431 */ /* 0x000fe400000001ff */
[----:B------:R-:W-:Y:S02]  /*61e0*/  IMAD.MOV.U32 R8, RZ, RZ, 0x192 ;  /* 0x00000192ff087424 */ /* 0x000fe400078e00ff */
[----:B------:R-:W-:Y:S01]  /*61f0*/  IMAD.MOV.U32 R13, RZ, RZ, RZ ;  /* 0x000000ffff0d7224 */ /* 0x000fe200078e00ff */
[----:B------:R-:W5:Y:S01]  /*6200*/  LDCU.64 UR6, c[0x4][0x78] ;  /* 0x01000f00ff0677ac */ /* 0x000f620008000a00 */
[----:B------:R-:W2:Y:S01]  /*6210*/  LDC.64 R14, c[0x4][R15] ;  /* 0x010000000f0e7b82 */ /* 0x000ea20000000a00 */
[----:B------:R-:W3:Y:S01]  /*6220*/  LDCU.64 UR4, c[0x4][0x10] ;  /* 0x01000200ff0477ac */ /* 0x000ee20008000a00 */
[----:B-1----:R-:W-:Y:S01]  /*6230*/  MOV R5, UR9 ;  /* 0x0000000900057c02 */ /* 0x002fe20008000f00 */
[----:B------:R-:W-:Y:S01]  /*6240*/  IMAD.U32 R4, RZ, RZ, UR8 ;  /* 0x00000008ff047e24 */ /* 0x000fe2000f8e00ff */
[----:B-----5:R-:W-:Y:S01]  /*6250*/  MOV R7, UR7 ;  /* 0x0000000700077c02 */ /* 0x020fe20008000f00 */
[----:B------:R-:W-:Y:S01]  /*6260*/  IMAD.U32 R6, RZ, RZ, UR6 ;  /* 0x00000006ff067e24 */ /* 0x000fe2000f8e00ff */
[----:B---3--:R-:W-:Y:S01]  /*6270*/  MOV R11, UR5 ;  /* 0x00000005000b7c02 */ /* 0x008fe20008000f00 */
[----:B------:R-:W-:Y:S02]  /*6280*/  IMAD.U32 R10, RZ, RZ, UR4 ;  /* 0x00000004ff0a7e24 */ /* 0x000fe4000f8e00ff */
[----:B------:R-:W-:Y:S07]  /*6290*/  LEPC R20, `(.L_x_90) ;  /* 0x000000001014794e */ /* 0x000fee0000000000 */
[----:B--2-4-:R-:W-:Y:S05]  /*62a0*/  CALL.ABS.NOINC R14 ;  /* 0x000000000e007343 */ /* 0x014fea0003c00000 */
.L_x_90:
[----:B------:R-:W-:Y:S05]  /*62b0*/  WARPSYNC.ALL ;  /* 0x0000000000007948 */ /* 0x000fea0003800000 */
[C---:B------:R-:W-:Y:S01]  /*62c0*/  R2UR UR4, R121.reuse ;  /* 0x00000000790472ca */ /* 0x040fe200000e0000 */
[----:B------:R-:W-:Y:S05]  /*62d0*/  VIADD R0, R121, 0x60 ;  /* 0x0000006079007836 */ /* 0x000fea0000000000 */
[----:B------:R-:W-:Y:S04]  /*62e0*/  SHF.R.U32.HI R0, RZ, 0x15, R0 ;  /* 0x00000015ff007819 */ /* 0x000fe80000011600 */
[----:B------:R-:W-:Y:S03]  /*62f0*/  LOP3.LUT P0, RZ, R0, 0x3, R237, 0x48, !PT ;  /* 0x0000000300ff7812 */ /* 0x000fe600078048ed */
[----:B------:R-:W1:Y:S01]  /*6300*/  LDTM.16dp32bit_t0_t15.x16 R72, tmem[UR4+0x40] ;  /* 0x00004004004879ee */ /* 0x000e620008a00000 */
        /* <DEDUP_REMOVED lines=18> */
.L_x_91:
        /* <DEDUP_REMOVED lines=24> */
.L_x_92:
        /* <DEDUP_REMOVED lines=24> */
.L_x_93:
        /* <DEDUP_REMOVED lines=24> */
.L_x_94:
[----:B------:R-:W-:Y:S01]  /*68b0*/  LOP3.LUT P0, RZ, R229, 0x60, RZ, 0xc0, !PT ;  /* 0x00000060e5ff7812 */ /* 0x000fe2000780c0ff */
[----:B------:R-:W-:Y:S05]  /*68c0*/  WARPSYNC.ALL ;  /* 0x0000000000007948 */ /* 0x000fea0003800000 */
[----:B------:R-:W-:Y:S01]  /*68d0*/  R2UR UR4, R121 ;  /* 0x00000000790472ca */ /* 0x000fe200000e0000 */
[C---:B--23--:R-:W-:Y:S01]  /*68e0*/  FMUL R0, R120.reuse, R92 ;  /* 0x0000005c78007220 */ /* 0x04cfe20000400000 */
[-C--:B------:R-:W-:Y:S01]  /*68f0*/  F2FP.F16.E4M3.UNPACK_B R214, R16.reuse ;  /* 0x00000010ffd6723e */ /* 0x080fe200020006ff */
[C---:B------:R-:W-:Y:S01]  /*6900*/  FMUL R3, R120.reuse, R93 ;  /* 0x0000005d78037220 */ /* 0x040fe20000400000 */
[----:B------:R-:W-:Y:S01]  /*6910*/  F2FP.F16.E4M3.UNPACK_B R216, R16.H1 ;  /* 0x00000010ffd8723e */ /* 0x000fe200030006ff */
[C---:B------:R-:W-:Y:S01]  /*6920*/  FMUL R104, R120.reuse, R104 ;  /* 0x0000006878687220 */ /* 0x040fe20000400000 */
[----:B------:R-:W-:Y:S01]  /*6930*/  F2FP.F16.E4M3.UNPACK_B R218, R17 ;  /* 0x00000011ffda723e */ /* 0x000fe200020006ff */
[C---:B------:R-:W-:Y:S01]  /*6940*/  FMUL R105, R120.reuse, R105 ;  /* 0x0000006978697220 */ /* 0x040fe20000400000 */
[----:B------:R-:W-:Y:S01]  /*6950*/  F2FP.F16.E4M3.UNPACK_B R220, R17.H1 ;  /* 0x00000011ffdc723e */ /* 0x000fe200030006ff */
[C---:B------:R-:W-:Y:S01]  /*6960*/  FMUL R23, R120.reuse, R97 ;  /* 0x0000006178177220 */ /* 0x040fe20000400000 */
[----:B------:R-:W-:Y:S01]  /*6970*/  F2FP.F16.E4M3.UNPACK_B R222, R18 ;  /* 0x00000012ffde723e */ /* 0x000fe200020006ff */
[C---:B------:R-:W-:Y:S01]  /*6980*/  FMUL R108, R120.reuse, R108 ;  /* 0x0000006c786c7220 */ /* 0x040fe20000400000 */
[----:B------:R-:W-:Y:S01]  /*6990*/  F2FP.F16.E4M3.UNPACK_B R224, R18.H1 ;  /* 0x00000012ffe0723e */ /* 0x000fe200030006ff */
[C---:B------:R-:W-:Y:S01]  /*69a0*/  FMUL R109, R120.reuse, R109 ;  /* 0x0000006d786d7220 */ /* 0x040fe20000400000 */
[-C--:B------:R-:W-:Y:S01]  /*69b0*/  F2FP.F16.E4M3.UNPACK_B R226, R19.reuse ;  /* 0x00000013ffe2723e */ /* 0x080fe200020006ff */
[C---:B------:R-:W-:Y:S01]  /*69c0*/  FMUL R112, R120.reuse, R112 ;  /* 0x0000007078707220 */ /* 0x040fe20000400000 */
[----:B------:R-:W-:Y:S01]  /*69d0*/  F2FP.F16.E4M3.UNPACK_B R228, R19.H1 ;  /* 0x00000013ffe4723e */ /* 0x000fe200030006ff */
[C---:B------:R-:W-:Y:S01]  /*69e0*/  FMUL R113, R120.reuse, R113 ;  /* 0x0000007178717220 */ /* 0x040fe20000400000 */
[-C--:B----4-:R-:W-:Y:S01]  /*69f0*/  F2FP.F16.E4M3.UNPACK_B R155, R136.reuse ;  /* 0x00000088ff9b723e */ /* 0x090fe200020006ff */
[----:B------:R-:W-:Y:S01]  /*6a00*/  LDTM.16dp32bit_t0_t15.x16 R4, tmem[UR4+0xc0] ;  /* 0x0000c004000479ee */ /* 0x000fe20008a00000 */
[----:B------:R-:W1:Y:S01]  /*6a10*/  LDTM.16dp32bit_t16_t31.x16 R4, tmem[UR4+0xd0] ;  /* 0x0000d004000479ee */ /* 0x000e620008a20000 */
[----:B------:R-:W-:Y:S01]  /*6a20*/  F2FP.F16.E4M3.UNPACK_B R153, R136.H1 ;  /* 0x00000088ff99723e */ /* 0x000fe200030006ff */
[----:B------:R-:W-:Y:S01]  /*6a30*/  NOP ;  /* 0x0000000000007918 */ /* 0x000fe20000000000 */
[-C--:B------:R-:W-:Y:S01]  /*6a40*/  F2FP.F16.E4M3.UNPACK_B R122, R137.reuse ;  /* 0x00000089ff7a723e */ /* 0x080fe200020006ff */
[----:B------:R-:W-:Y:S01]  /*6a50*/  FMUL R116, R120, R116 ;  /* 0x0000007478747220 */ /* 0x000fe20000400000 */
[----:B------:R-:W-:Y:S01]  /*6a60*/  R2UR UR5, R22 ;  /* 0x00000000160572ca */ /* 0x000fe200000e0000 */
[--C-:B------:R-:W-:Y:S01]  /*6a70*/  HADD2.F32 R213, -RZ, R214.reuse.H0_H0 ;  /* 0x200000d6ffd57230 */ /* 0x100fe20000004100 */
[----:B------:R-:W-:Y:S01]  /*6a80*/  F2FP.F16.E4M3.UNPACK_B R147, R137.H1 ;  /* 0x00000089ff93723e */ /* 0x000fe200030006ff */
[----:B------:R-:W-:Y:S01]  /*6a90*/  HADD2.F32 R214, -RZ, R214.H1_H1 ;  /* 0x300000d6ffd67230 */ /* 0x000fe20000004100 */
[-C--:B------:R-:W-:Y:S01]  /*6aa0*/  F2FP.F16.E4M3.UNPACK_B R145, R138.reuse ;  /* 0x0000008aff91723e */ /* 0x080fe200020006ff */
[--C-:B------:R-:W-:Y:S01]  /*6ab0*/  HADD2.F32 R215, -RZ, R216.reuse.H0_H0 ;  /* 0x200000d8ffd77230 */ /* 0x100fe20000004100 */
[----:B------:R-:W-:Y:S01]  /*6ac0*/  F2FP.F16.E4M3.UNPACK_B R143, R138.H1 ;  /* 0x0000008aff8f723e */ /* 0x000fe200030006ff */
[----:B------:R-:W-:Y:S01]  /*6ad0*/  HADD2.F32 R216, -RZ, R216.H1_H1 ;  /* 0x300000d8ffd87230 */ /* 0x000fe20000004100 */
[----:B------:R-:W-:Y:S01]  /*6ae0*/  F2FP.F16.E4M3.UNPACK_B R198, R124 ;  /* 0x0000007cffc6723e */ /* 0x000fe200020006ff */
[----:B------:R-:W-:Y:S02]  /*6af0*/  HADD2.F32 R217, -RZ, R218.H0_H0 ;  /* 0x200000daffd97230 */ /* 0x000fe40000004100 */
[C---:B------:R-:W-:Y:S01]  /*6b00*/  FMUL R22, R120.reuse, R96 ;  /* 0x0000006078167220 */ /* 0x040fe20000400000 */
[----:B------:R-:W-:Y:S01]  /*6b10*/  F2FP.F16.E4M3.UNPACK_B R200, R124.H1 ;  /* 0x0000007cffc8723e */ /* 0x000fe200030006ff */
[----:B------:R-:W-:Y:S01]  /*6b20*/  HADD2.F32 R124, -RZ, R147.H1_H1 ;  /* 0x30000093ff7c7230 */ /* 0x000fe20000004100 */
[----:B------:R-:W-:Y:S01]  /*6b30*/  UIADD3 UR4, UPT, UPT, UR5, 0x80, URZ ;  /* 0x0000008005047890 */ /* 0x000fe2000fffe0ff */
[C---:B------:R-:W-:Y:S01]  /*6b40*/  FMUL R117, R120.reuse, R117 ;  /* 0x0000007578757220 */ /* 0x040fe20000400000 */
[C---:B------:R-:W-:Y:S01]  /*6b50*/  FMUL R88, R120.reuse, R88 ;  /* 0x0000005878587220 */ /* 0x040fe20000400000 */
[----:B------:R-:W-:Y:S01]  /*6b60*/  F2FP.F16.E4M3.UNPACK_B R141, R139 ;  /* 0x0000008bff8d723e */ /* 0x000fe200020006ff */
[--C-:B------:R-:W-:Y:S01]  /*6b70*/  HADD2.F32 R197, -RZ, R198.reuse.H0_H0 ;  /* 0x200000c6ffc57230 */ /* 0x100fe20000004100 */
[----:B------:R-:W-:Y:S01]  /*6b80*/  UPRMT UR4, UR62, 0x654, UR4 ;  /* 0x000006543e047896 */ /* 0x000fe20008000004 */
[C---:B------:R-:W-:Y:S01]  /*6b90*/  FMUL R89, R120.reuse, R89 ;  /* 0x0000005978597220 */ /* 0x040fe20000400000 */
[C---:B------:R-:W-:Y:S01]  /*6ba0*/  FMUL R72, R120.reuse, R72 ;  /* 0x0000004878487220 */ /* 0x040fe20000400000 */
[----:B------:R-:W-:Y:S01]  /*6bb0*/  F2FP.F16.E4M3.UNPACK_B R202, R125 ;  /* 0x0000007dffca723e */ /* 0x000fe200020006ff */
[----:B------:R-:W-:Y:S02]  /*6bc0*/  HADD2.F32 R198, -RZ, R198.H1_H1 ;  /* 0x300000c6ffc67230 */ /* 0x000fe40000004100 */
[C---:B------:R-:W-:Y:S01]  /*6bd0*/  FMUL R73, R120.reuse, R73 ;  /* 0x0000004978497220 */ /* 0x040fe20000400000 */
[C---:B------:R-:W-:Y:S01]  /*6be0*/  FMUL R76, R120.reuse, R76 ;  /* 0x0000004c784c7220 */ /* 0x040fe20000400000 */
[----:B------:R-:W-:Y:S01]  /*6bf0*/  F2FP.F16.E4M3.UNPACK_B R204, R125.H1 ;  /* 0x0000007dffcc723e */ /* 0x000fe200030006ff */
[--C-:B------:R-:W-:Y:S01]  /*6c00*/  HADD2.F32 R125, -RZ, R145.reuse.H0_H0 ;  /* 0x20000091ff7d7230 */ /* 0x100fe20000004100 */
[----:B-1----:R-:W-:Y:S01]  /*6c10*/  SYNCS.ARRIVE.TRANS64.RED.A1T0 RZ, [UR4], RZ ;  /* 0x000000ffffff79a7 */ /* 0x002fe20008100404 */
[C---:B------:R-:W-:Y:S01]  /*6c20*/  FMUL R77, R120.reuse, R77 ;  /* 0x0000004d784d7220 */ /* 0x040fe20000400000 */
[C---:B------:R-:W-:Y:S01]  /*6c30*/  FMUL R80, R120.reuse, R80 ;  /* 0x0000005078507220 */ /* 0x040fe20000400000 */
[----:B------:R-:W-:Y:S01]  /*6c40*/  F2FP.F16.E4M3.UNPACK_B R206, R126 ;  /* 0x0000007effce723e */ /* 0x000fe200020006ff */
[--C-:B------:R-:W-:Y:S02]  /*6c50*/  HADD2.F32 R199, -RZ, R200.reuse.H0_H0 ;  /* 0x200000c8ffc77230 */ /* 0x100fe40000004100 */
[C---:B------:R-:W-:Y:S01]  /*6c60*/  FMUL R81, R120.reuse, R81 ;  /* 0x0000005178517220 */ /* 0x040fe20000400000 */
[C---:B------:R-:W-:Y:S01]  /*6c70*/  FMUL R84, R120.reuse, R84 ;  /* 0x0000005478547220 */ /* 0x040fe20000400000 */
[----:B------:R-:W-:Y:S01]  /*6c80*/  F2FP.F16.E4M3.UNPACK_B R208, R126.H1 ;  /* 0x0000007effd0723e */ /* 0x000fe200030006ff */
[----:B------:R-:W-:Y:S02]  /*6c90*/  HADD2.F32 R126, -RZ, R145.H1_H1 ;  /* 0x30000091ff7e7230 */ /* 0x000fe40000004100 */
[C---:B------:R-:W-:Y:S01]  /*6ca0*/  FMUL R85, R120.reuse, R85 ;  /* 0x0000005578557220 */ /* 0x040fe20000400000 */
[C---:B------:R-:W-:Y:S01]  /*6cb0*/  FMUL R56, R120.reuse, R56 ;  /* 0x0000003878387220 */ /* 0x040fe20000400000 */
[----:B------:R-:W-:Y:S01]  /*6cc0*/  F2FP.F16.E4M3.UNPACK_B R139, R139.H1 ;  /* 0x0000008bff8b723e */ /* 0x000fe200030006ff */
[----:B------:R-:W-:Y:S02]  /*6cd0*/  HADD2.F32 R200, -RZ, R200.H1_H1 ;  /* 0x300000c8ffc87230 */ /* 0x000fe40000004100 */
[C---:B------:R-:W-:Y:S01]  /*6ce0*/  FMUL R57, R120.reuse, R57 ;  /* 0x0000003978397220 */ /* 0x040fe20000400000 */
[C---:B------:R-:W-:Y:S01]  /*6cf0*/  FMUL R60, R120.reuse, R60 ;  /* 0x0000003c783c7220 */ /* 0x040fe20000400000 */
[----:B------:R-:W-:Y:S01]  /*6d00*/  F2FP.F16.E4M3.UNPACK_B R210, R127 ;  /* 0x0000007fffd2723e */ /* 0x000fe200020006ff */
[--C-:B------:R-:W-:Y:S02]  /*6d10*/  HADD2.F32 R201, -RZ, R202.reuse.H0_H0 ;  /* 0x200000caffc97230 */ /* 0x100fe40000004100 */
[C---:B------:R-:W-:Y:S01]  /*6d20*/  FMUL R61, R120.reuse, R61 ;  /* 0x0000003d783d7220 */ /* 0x040fe20000400000 */
[C---:B------:R-:W-:Y:S01]  /*6d30*/  FMUL R64, R120.reuse, R64 ;  /* 0x0000004078407220 */ /* 0x040fe20000400000 */
[----:B------:R-:W-:Y:S01]  /*6d40*/  F2FP.F16.E4M3.UNPACK_B R212, R127.H1 ;  /* 0x0000007fffd4723e */ /* 0x000fe200030006ff */
[--C-:B------:R-:W-:Y:S02]  /*6d50*/  HADD2.F32 R127, -RZ, R143.reuse.H0_H0 ;  /* 0x2000008fff7f7230 */ /* 0x100fe40000004100 */
[C---:B------:R-:W-:Y:S01]  /*6d60*/  FMUL R65, R120.reuse, R65 ;  /* 0x0000004178417220 */ /* 0x040fe20000400000 */
[C---:B------:R-:W-:Y:S01]  /*6d70*/  FMUL R68, R120.reuse, R68 ;  /* 0x0000004478447220 */ /* 0x040fe20000400000 */
[----:B------:R-:W-:Y:S01]  /*6d80*/  F2FP.F16.E4M3.UNPACK_B R182, R128 ;  /* 0x00000080ffb6723e */ /* 0x000fe200020006ff */
[----:B------:R-:W-:Y:S02]  /*6d90*/  HADD2.F32 R202, -RZ, R202.H1_H1 ;  /* 0x300000caffca7230 */ /* 0x000fe40000004100 */
[C---:B------:R-:W-:Y:S01]  /*6da0*/  FMUL R69, R120.reuse, R69 ;  /* 0x0000004578457220 */ /* 0x040fe20000400000 */
[C---:B------:R-:W-:Y:S01]  /*6db0*/  FMUL R40, R120.reuse, R40 ;  /* 0x0000002878287220 */ /* 0x040fe20000400000 */
[----:B------:R-:W-:Y:S01]  /*6dc0*/  F2FP.F16.E4M3.UNPACK_B R184, R128.H1 ;  /* 0x00000080ffb8723e */ /* 0x000fe200030006ff */
[----:B------:R-:W-:Y:S02]  /*6dd0*/  HADD2.F32 R128, -RZ, R143.H1_H1 ;  /* 0x3000008fff807230 */ /* 0x000fe40000004100 */
[C---:B------:R-:W-:Y:S01]  /*6de0*/  FMUL R41, R120.reuse, R41 ;  /* 0x0000002978297220 */ /* 0x040fe20000400000 */
[--C-:B------:R-:W-:Y:S02]  /*6df0*/  HADD2.F32 R181, -RZ, R182.reuse.H0_H0 ;  /* 0x200000b6ffb57230 */ /* 0x100fe40000004100 */
[C---:B------:R-:W-:Y:S01]  /*6e00*/  FMUL R44, R120.reuse, R44 ;  /* 0x0000002c782c7220 */ /* 0x040fe20000400000 */
[----:B------:R-:W-:Y:S01]  /*6e10*/  F2FP.F16.E4M3.UNPACK_B R137, R148 ;  /* 0x00000094ff89723e */ /* 0x000fe200020006ff */
[----:B------:R-:W-:Y:S02]  /*6e20*/  HADD2.F32 R182, -RZ, R182.H1_H1 ;  /* 0x300000b6ffb67230 */ /* 0x000fe40000004100 */
[C---:B------:R-:W-:Y:S01]  /*6e30*/  FMUL R45, R120.reuse, R45 ;  /* 0x0000002d782d7220 */ /* 0x040fe20000400000 */
[C---:B------:R-:W-:Y:S01]  /*6e40*/  FMUL R48, R120.reuse, R48 ;  /* 0x0000003078307220 */ /* 0x040fe20000400000 */
[----:B------:R-:W-:Y:S01]  /*6e50*/  F2FP.F16.E4M3.UNPACK_B R186, R129 ;  /* 0x00000081ffba723e */ /* 0x000fe200020006ff */
[C---:B------:R-:W-:Y:S01]  /*6e60*/  FMUL R49, R120.reuse, R49 ;  /* 0x0000003178317220 */ /* 0x040fe20000400000 */
[C---:B------:R-:W-:Y:S01]  /*6e70*/  FMUL R52, R120.reuse, R52 ;  /* 0x0000003478347220 */ /* 0x040fe20000400000 */
[----:B------:R-:W-:Y:S01]  /*6e80*/  F2FP.F16.E4M3.UNPACK_B R188, R129.H1 ;  /* 0x00000081ffbc723e */ /* 0x000fe200030006ff */
[--C-:B------:R-:W-:Y:S02]  /*6e90*/  HADD2.F32 R129, -RZ, R141.reuse.H0_H0 ;  /* 0x2000008dff817230 */ /* 0x100fe40000004100 */
[C---:B------:R-:W-:Y:S01]  /*6ea0*/  FMUL R53, R120.reuse, R53 ;  /* 0x0000003578357220 */ /* 0x040fe20000400000 */
[--C-:B------:R-:W-:Y:S02]  /*6eb0*/  HADD2.F32 R185, -RZ, R186.reuse.H0_H0 ;  /* 0x200000baffb97230 */ /* 0x100fe40000004100 */
        /* <DEDUP_REMOVED lines=18> */
[----:B------:R-:W-:Y:S02]  /*6fe0*/  HADD2.F32 R209, -RZ, R210.H0_H0 ;  /* 0x200000d2ffd17230 */ /* 0x000fe40000004100 */
[C---:B------:R-:W-:Y:S01]  /*6ff0*/  FMUL R4, R120.reuse, R4 ;  /* 0x0000000478047220 */ /* 0x040fe20000400000 */
[----:B------:R-:W-:Y:S01]  /*7000*/  F2FP.F16.E4M3.UNPACK_B R196, R131.H1 ;  /* 0x00000083ffc4723e */ /* 0x000fe200030006ff */
[--C-:B------:R-:W-:Y:S02]  /*7010*/  HADD2.F32 R193, -RZ, R194.reuse.H0_H0 ;  /* 0x200000c2ffc17230 */ /* 0x100fe40000004100 */
[C---:B------:R-:W-:Y:S01]  /*7020*/  FMUL R5, R120.reuse, R5 ;  /* 0x0000000578057220 */ /* 0x040fe20000400000 */
[----:B------:R-:W-:Y:S02]  /*7030*/  HADD2.F32 R194, -RZ, R194.H1_H1 ;  /* 0x300000c2ffc27230 */ /* 0x000fe40000004100 */
[C---:B------:R-:W-:Y:S01]  /*7040*/  FMUL R7, R120.reuse, R7 ;  /* 0x0000000778077220 */ /* 0x040fe20000400000 */
[----:B------:R-:W-:Y:S01]  /*7050*/  F2FP.F16.E4M3.UNPACK_B R166, R132 ;  /* 0x00000084ffa6723e */ /* 0x000fe200020006ff */
[----:B------:R-:W-:Y:S02]  /*7060*/  HADD2.F32 R210, -RZ, R210.H1_H1 ;  /* 0x300000d2ffd27230 */ /* 0x000fe40000004100 */
[C---:B------:R-:W-:Y:S01]  /*7070*/  FMUL R8, R120.reuse, R8 ;  /* 0x0000000878087220 */ /* 0x040fe20000400000 */
[----:B------:R-:W-:Y:S02]  /*7080*/  HADD2.F32 R218, -RZ, R218.H1_H1 ;  /* 0x300000daffda7230 */ /* 0x000fe40000004100 */
[C---:B------:R-:W-:Y:S01]  /*7090*/  FMUL R9, R120.reuse, R9 ;  /* 0x0000000978097220 */ /* 0x040fe20000400000 */
[----:B------:R-:W-:Y:S01]  /*70a0*/  F2FP.F16.E4M3.UNPACK_B R168, R132.H1 ;  /* 0x00000084ffa8723e */ /* 0x000fe200030006ff */
[--C-:B------:R-:W-:Y:S02]  /*70b0*/  HADD2.F32 R165, -RZ, R166.reuse.H0_H0 ;  /* 0x200000a6ffa57230 */ /* 0x100fe40000004100 */
[C---:B------:R-:W-:Y:S01]  /*70c0*/  FMUL R12, R120.reuse, R12 ;  /* 0x0000000c780c7220 */ /* 0x040fe20000400000 */
[----:B------:R-:W-:Y:S02]  /*70d0*/  HADD2.F32 R166, -RZ, R166.H1_H1 ;  /* 0x300000a6ffa67230 */ /* 0x000fe40000004100 */
[C---:B------:R-:W-:Y:S01]  /*70e0*/  FMUL R13, R120.reuse, R13 ;  /* 0x0000000d780d7220 */ /* 0x040fe20000400000 */
[----:B------:R-:W-:Y:S01]  /*70f0*/  F2FP.F16.E4M3.UNPACK_B R138, R149 ;  /* 0x00000095ff8a723e */ /* 0x000fe200020006ff */
[--C-:B------:R-:W-:Y:S01]  /*7100*/  HADD2.F32 R221, -RZ, R222.reuse.H0_H0 ;  /* 0x200000deffdd7230 */ /* 0x100fe20000004100 */
[----:B------:R-:W-:Y:S01]  /*7110*/  SHF.L.U32 R239, R229, 0x5, RZ ;  /* 0x00000005e5ef7819 */ /* 0x000fe200000006ff */
[----:B------:R-:W-:Y:S02]  /*7120*/  HADD2.F32 R222, -RZ, R222.H1_H1 ;  /* 0x300000deffde7230 */ /* 0x000fe40000004100 */
[C---:B------:R-:W-:Y:S01]  /*7130*/  FMUL R16, R120.reuse, R16 ;  /* 0x0000001078107220 */ /* 0x040fe20000400000 */
[--C-:B------:R-:W-:Y:S02]  /*7140*/  HADD2.F32 R225, -RZ, R226.reuse.H0_H0 ;  /* 0x200000e2ffe17230 */ /* 0x100fe40000004100 */
[C---:B------:R-:W-:Y:S01]  /*7150*/  FMUL R17, R120.reuse, R17 ;  /* 0x0000001178117220 */ /* 0x040fe20000400000 */
[----:B------:R-:W-:Y:S02]  /*7160*/  HADD2.F32 R226, -RZ, R226.H1_H1 ;  /* 0x300000e2ffe27230 */ /* 0x000fe40000004100 */
[C---:B------:R-:W-:Y:S01]  /*7170*/  FMUL R20, R120.reuse, R94 ;  /* 0x0000005e78147220 */ /* 0x040fe20000400000 */
[C---:B------:R-:W-:Y:S01]  /*7180*/  FMUL R94, R120.reuse, R100 ;  /* 0x00000064785e7220 */ /* 0x040fe20000400000 */
[----:B------:R-:W-:Y:S01]  /*7190*/  F2FP.F16.E4M3.UNPACK_B R170, R133 ;  /* 0x00000085ffaa723e */ /* 0x000fe200020006ff */
[--C-:B------:R-:W-:Y:S02]  /*71a0*/  HADD2.F32 R100, -RZ, R155.reuse.H1_H1 ;  /* 0x3000009bff647230 */ /* 0x100fe40000004100 */
[C---:B------:R-:W-:Y:S01]  /*71b0*/  FMUL R92, R120.reuse, R98 ;  /* 0x00000062785c7220 */ /* 0x040fe20000400000 */
[----:B------:R-:W-:Y:S02]  /*71c0*/  HADD2.F32 R98, -RZ, R155.H0_H0 ;  /* 0x2000009bff627230 */ /* 0x000fe40000004100 */
[C---:B------:R-:W-:Y:S01]  /*71d0*/  FMUL R93, R120.reuse, R99 ;  /* 0x00000063785d7220 */ /* 0x040fe20000400000 */
[----:B------:R-:W-:Y:S01]  /*71e0*/  F2FP.F16.E4M3.UNPACK_B R172, R133.H1 ;  /* 0x00000085ffac723e */ /* 0x000fe200030006ff */
[----:B------:R-:W-:Y:S02]  /*71f0*/  HADD2.F32 R133, -RZ, R137.H0_H0 ;  /* 0x20000089ff857230 */ /* 0x000fe40000004100 */
[C---:B------:R-:W-:Y:S01]  /*7200*/  FMUL R21, R120.reuse, R95 ;  /* 0x0000005f78157220 */ /* 0x040fe20000400000 */
[C---:B------:R-:W-:Y:S01]  /*7210*/  FFMA R104, R123.reuse, R98, R104 ;  /* 0x000000627b687223 */ /* 0x040fe20000000068 */
[----:B------:R-:W-:Y:S01]  /*7220*/  F2FP.F16.E4M3.UNPACK_B R174, R134 ;  /* 0x00000086ffae723e */ /* 0x000fe200020006ff */
[----:B------:R-:W-:Y:S01]  /*7230*/  FFMA R105, R123, R100, R105 ;  /* 0x000000647b697223 */ /* 0x000fe20000000069 */
[----:B------:R-:W-:Y:S01]  /*7240*/  SHF.L.U32 R98, R229, 0x2, RZ ;  /* 0x00000002e5627819 */ /* 0x000fe200000006ff */
[C---:B------:R-:W-:Y:S01]  /*7250*/  FMUL R95, R120.reuse, R101 ;  /* 0x00000065785f7220 */ /* 0x040fe20000400000 */
[--C-:B------:R-:W-:Y:S02]  /*7260*/  HADD2.F32 R101, -RZ, R122.reuse.H0_H0 ;  /* 0x2000007aff657230 */ /* 0x100fe40000004100 */
[C---:B------:R-:W-:Y:S01]  /*7270*/  FMUL R96, R120.reuse, R102 ;  /* 0x0000006678607220 */ /* 0x040fe20000400000 */
[--C-:B------:R-:W-:Y:S02]  /*7280*/  HADD2.F32 R99, -RZ, R153.reuse.H0_H0 ;  /* 0x20000099ff637230 */ /* 0x100fe40000004100 */
[C---:B------:R-:W-:Y:S01]  /*7290*/  FMUL R106, R120.reuse, R106 ;  /* 0x0000006a786a7220 */ /* 0x040fe20000400000 */
[----:B------:R-:W-:Y:S01]  /*72a0*/  F2FP.F16.E4M3.UNPACK_B R176, R134.H1 ;  /* 0x00000086ffb0723e */ /* 0x000fe200030006ff */
[----:B------:R-:W-:Y:S02]  /*72b0*/  HADD2.F32 R102, -RZ, R153.H1_H1 ;  /* 0x30000099ff667230 */ /* 0x000fe40000004100 */
[C---:B------:R-:W-:Y:S01]  /*72c0*/  FMUL R107, R120.reuse, R107 ;  /* 0x0000006b786b7220 */ /* 0x040fe20000400000 */
[----:B------:R-:W-:Y:S02]  /*72d0*/  HADD2.F32 R122, -RZ, R122.H1_H1 ;  /* 0x3000007aff7a7230 */ /* 0x000fe40000004100 */
[C---:B------:R-:W-:Y:S01]  /*72e0*/  FFMA R106, R123.reuse, R99, R106 ;  /* 0x000000637b6a7223 */ /* 0x040fe2000000006a */
[----:B------:R-:W-:Y:S01]  /*72f0*/  F2FP.F16.E4M3.UNPACK_B R140, R149.H1 ;  /* 0x00000095ff8c723e */ /* 0x000fe200030006ff */
[C---:B------:R-:W-:Y:S01]  /*7300*/  FFMA R107, R123.reuse, R102, R107 ;  /* 0x000000667b6b7223 */ /* 0x040fe2000000006b */
[C---:B------:R-:W-:Y:S01]  /*7310*/  FFMA R108, R123.reuse, R101, R108 ;  /* 0x000000657b6c7223 */ /* 0x040fe2000000006c */
[----:B------:R-:W-:Y:S01]  /*7320*/  F2FP.F16.E4M3.UNPACK_B R178, R135 ;  /* 0x00000087ffb2723e */ /* 0x000fe200020006ff */
[----:B------:R-:W-:Y:S01]  /*7330*/  FFMA R109, R123, R122, R109 ;  /* 0x0000007a7b6d7223 */ /* 0x000fe2000000006d */
[----:B------:R-:W-:Y:S01]  /*7340*/  HADD2.F32 R134, -RZ, R137.H1_H1 ;  /* 0x30000089ff867230 */ /* 0x000fe20000004100 */
[----:B------:R-:W-:Y:S01]  /*7350*/  F2FP.SATFINITE.E4M3.F32.PACK_AB_MERGE_C R106, R107, R106, RZ ;  /* 0x0000006a6b6a723e */ /* 0x000fe200048070ff */
[--C-:B------:R-:W-:Y:S02]  /*7360*/  HADD2.F32 R137, -RZ, R138.reuse.H0_H0 ;  /* 0x2000008aff897230 */ /* 0x100fe40000004100 */
[C---:B------:R-:W-:Y:S01]  /*7370*/  FMUL R97, R120.reuse, R103 ;  /* 0x0000006778617220 */ /* 0x040fe20000400000 */
[----:B------:R-:W-:Y:S01]  /*7380*/  HADD2.F32 R103, -RZ, R147.H0_H0 ;  /* 0x20000093ff677230 */ /* 0x000fe20000004100 */
[----:B------:R-:W-:Y:S01]  /*7390*/  F2FP.SATFINITE.E4M3.F32.PACK_AB_MERGE_C R104, R105, R104, R106 ;  /* 0x000000686968723e */ /* 0x000fe2000480706a */
[----:B------:R-:W-:Y:S02]  /*73a0*/  HADD2.F32 R138, -RZ, R138.H1_H1 ;  /* 0x3000008aff8a7230 */ /* 0x000fe40000004100 */
[C---:B------:R-:W-:Y:S01]  /*73b0*/  FMUL R110, R120.reuse, R110 ;  /* 0x0000006e786e7220 */ /* 0x040fe20000400000 */
[--C-:B------:R-:W-:Y:S02]  /*73c0*/  HADD2.F32 R169, -RZ, R170.reuse.H0_H0 ;  /* 0x200000aaffa97230 */ /* 0x100fe40000004100 */
[C---:B------:R-:W-:Y:S01]  /*73d0*/  FMUL R111, R120.reuse, R111 ;  /* 0x0000006f786f7220 */ /* 0x040fe20000400000 */
[----:B------:R-:W-:Y:S02]  /*73e0*/  HADD2.F32 R170, -RZ, R170.H1_H1 ;  /* 0x300000aaffaa7230 */ /* 0x000fe40000004100 */
[C---:B------:R-:W-:Y:S01]  /*73f0*/  FFMA R110, R123.reuse, R103, R110 ;  /* 0x000000677b6e7223 */ /* 0x040fe2000000006e */
[--C-:B------:R-:W-:Y:S02]  /*7400*/  HADD2.F32 R173, -RZ, R174.reuse.H0_H0 ;  /* 0x200000aeffad7230 */ /* 0x100fe40000004100 */
[C---:B------:R-:W-:Y:S01]  /*7410*/  FFMA R111, R123.reuse, R124, R111 ;  /* 0x0000007c7b6f7223 */ /* 0x040fe2000000006f */
[----:B------:R-:W-:Y:S01]  /*7420*/  F2FP.F16.E4M3.UNPACK_B R180, R135.H1 ;  /* 0x00000087ffb4723e */ /* 0x000fe200030006ff */
[C---:B------:R-:W-:Y:S01]  /*7430*/  FFMA R112, R123.reuse, R125, R112 ;  /* 0x0000007d7b707223 */ /* 0x040fe20000000070 */
[----:B------:R-:W-:Y:S01]  /*7440*/  FFMA R113, R123, R126, R113 ;  /* 0x0000007e7b717223 */ /* 0x000fe20000000071 */
[----:B------:R-:W-:Y:S01]  /*7450*/  F2FP.F16.E4M3.UNPACK_B R142, R150 ;  /* 0x00000096ff8e723e */ /* 0x000fe200020006ff */
[----:B------:R-:W-:Y:S01]  /*7460*/  HADD2.F32 R174, -RZ, R174.H1_H1 ;  /* 0x300000aeffae7230 */ /* 0x000fe20000004100 */
[----:B------:R-:W-:Y:S01]  /*7470*/  F2FP.SATFINITE.E4M3.F32.PACK_AB_MERGE_C R110, R111, R110, RZ ;  /* 0x0000006e6f6e723e */ /* 0x000fe200048070ff */
[----:B------:R-:W-:Y:S02]  /*7480*/  HADD2.F32 R177, -RZ, R178.H0_H0 ;  /* 0x200000b2ffb17230 */ /* 0x000fe40000004100 */
[C---:B------:R-:W-:Y:S01]  /*7490*/  FMUL R114, R120.reuse, R114 ;  /* 0x0000007278727220 */ /* 0x040fe20000400000 */
[--C-:B------:R-:W-:Y:S01]  /*74a0*/  HADD2.F32 R141, -RZ, R142.reuse.H0_H0 ;  /* 0x2000008eff8d7230 */ /* 0x100fe20000004100 */
[----:B------:R-:W-:Y:S01]  /*74b0*/  F2FP.SATFINITE.E4M3.F32.PACK_AB_MERGE_C R105, R109, R108, R110 ;  /* 0x0000006c6d69723e */ /* 0x000fe2000480706e */
[----:B------:R-:W-:Y:S02]  /*74c0*/  HADD2.F32 R142, -RZ, R142.H1_H1 ;  /* 0x3000008eff8e7230 */ /* 0x000fe40000004100 */
[C---:B------:R-:W-:Y:S01]  /*74d0*/  FFMA R114, R123.reuse, R127, R114 ;  /* 0x0000007f7b727223 */ /* 0x040fe20000000072 */
[----:B------:R-:W-:Y:S02]  /*74e0*/  HADD2.F32 R178, -RZ, R178.H1_H1 ;  /* 0x300000b2ffb27230 */ /* 0x000fe40000004100 */
[C---:B------:R-:W-:Y:S01]  /*74f0*/  FMUL R115, R120.reuse, R115 ;  /* 0x0000007378737220 */ /* 0x040fe20000400000 */
[--C-:B------:R-:W-:Y:S02]  /*7500*/  HADD2.F32 R131, -RZ, R139.reuse.H0_H0 ;  /* 0x2000008bff837230 */ /* 0x100fe40000004100 */
[C---:B------:R-:W-:Y:S01]  /*7510*/  FMUL R118, R120.reuse, R118 ;  /* 0x0000007678767220 */ /* 0x040fe20000400000 */
[----:B------:R-:W-:Y:S02]  /*7520*/  HADD2.F32 R132, -RZ, R139.H1_H1 ;  /* 0x3000008bff847230 */ /* 0x000fe40000004100 */
[C---:B------:R-:W-:Y:S01]  /*7530*/  FFMA R115, R123.reuse, R128, R115 ;  /* 0x000000807b737223 */ /* 0x040fe20000000073 */
[C---:B------:R-:W-:Y:S01]  /*7540*/  FFMA R116, R123.reuse, R129, R116 ;  /* 0x000000817b747223 */ /* 0x040fe20000000074 */
[----:B------:R-:W-:Y:S01]  /*7550*/  F2FP.F16.E4M3.UNPACK_B R144, R150.H1 ;  /* 0x00000096ff90723e */ /* 0x000fe200030006ff */
[C---:B------:R-:W-:Y:S01]  /*7560*/  FFMA R117, R123.reuse, R130, R117 ;  /* 0x000000827b757223 */ /* 0x040fe20000000075 */
[----:B------:R-:W-:Y:S01]  /*7570*/  FFMA R118, R123, R131, R118 ;  /* 0x000000837b767223 */ /* 0x000fe20000000076 */
[----:B------:R-:W-:Y:S01]  /*7580*/  F2FP.F16.E4M3.UNPACK_B R146, R151 ;  /* 0x00000097ff92723e */ /* 0x000fe200020006ff */
[C---:B------:R-:W-:Y:S01]  /*7590*/  FMUL R119, R120.reuse, R119 ;  /* 0x0000007778777220 */ /* 0x040fe20000400000 */
[--C-:B------:R-:W-:Y:S01]  /*75a0*/  HADD2.F32 R135, -RZ, R136.reuse.H0_H0 ;  /* 0x20000088ff877230 */ /* 0x100fe20000004100 */
[----:B------:R-:W-:Y:S01]  /*75b0*/  F2FP.SATFINITE.E4M3.F32.PACK_AB_MERGE_C R114, R115, R114, RZ ;  /* 0x000000727372723e */ /* 0x000fe200048070ff */
[C---:B------:R-:W-:Y:S01]  /*75c0*/  FMUL R90, R120.reuse, R90 ;  /* 0x0000005a785a7220 */ /* 0x040fe20000400000 */
[----:B------:R-:W-:Y:S02]  /*75d0*/  HADD2.F32 R136, -RZ, R136.H1_H1 ;  /* 0x30000088ff887230 */ /* 0x000fe40000004100 */
[----:B------:R-:W-:Y:S01]  /*75e0*/  FFMA R119, R123, R132, R119 ;  /* 0x000000847b777223 */ /* 0x000fe20000000077 */
[----:B------:R-:W-:Y:S01]  /*75f0*/  F2FP.SATFINITE.E4M3.F32.PACK_AB_MERGE_C R106, R113, R112, R114 ;  /* 0x00000070716a723e */ /* 0x000fe20004807072 */
[C---:B------:R-:W-:Y:S01]  /*7600*/  FFMA R88, R123.reuse, R133, R88 ;  /* 0x000000857b587223 */ /* 0x040fe20000000058 */
[C---:B------:R-:W-:Y:S01]  /*7610*/  FFMA R89, R123.reuse, R134, R89 ;  /* 0x000000867b597223 */ /* 0x040fe20000000059 */
[----:B------:R-:W-:Y:S01]  /*7620*/  FFMA R90, R123, R135, R90 ;  /* 0x000000877b5a7223 */ /* 0x000fe2000000005a */
[----:B------:R-:W-:Y:S01]  /*7630*/  F2FP.F16.E4M3.UNPACK_B R148, R151.H1 ;  /* 0x00000097ff94723e */ /* 0x000fe200030006ff */
[--C-:B------:R-:W-:Y:S01]  /*7640*/  HADD2.F32 R145, -RZ, R146.reuse.H0_H0 ;  /* 0x20000092ff917230 */ /* 0x100fe20000004100 */
[----:B------:R-:W-:Y:S01]  /*7650*/  F2FP.SATFINITE.E4M3.F32.PACK_AB_MERGE_C R107, R119, R118, RZ ;  /* 0x00000076776b723e */ /* 0x000fe200048070ff */
[----:B------:R-:W-:Y:S02]  /*7660*/  HADD2.F32 R146, -RZ, R146.H1_H1 ;  /* 0x30000092ff927230 */ /* 0x000fe40000004100 */
[C---:B------:R-:W-:Y:S01]  /*7670*/  FMUL R91, R120.reuse, R91 ;  /* 0x0000005b785b7220 */ /* 0x040fe20000400000 */
[--C-:B------:R-:W-:Y:S01]  /*7680*/  HADD2.F32 R139, -RZ, R140.reuse.H0_H0 ;  /* 0x2000008cff8b7230 */ /* 0x100fe20000004100 */
[----:B------:R-:W-:Y:S01]  /*7690*/  F2FP.SATFINITE.E4M3.F32.PACK_AB_MERGE_C R107, R117, R116, R107 ;  /* 0x00000074756b723e */ /* 0x000fe2000480706b */
[----:B------:R-:W-:Y:S02]  /*76a0*/  HADD2.F32 R140, -RZ, R140.H1_H1 ;  /* 0x3000008cff8c7230 */ /* 0x000fe40000004100 */
[C---:B------:R-:W-:Y:S01]  /*76b0*/  FFMA R91, R123.reuse, R136, R91 ;  /* 0x000000887b5b7223 */ /* 0x040fe2000000005b */
[C---:B------:R-:W-:Y:S01]  /*76c0*/  FFMA R0, R123.reuse, R137, R0 ;  /* 0x000000897b007223 */ /* 0x040fe20000000000 */
[C---:B------:R-:W-:Y:S01]  /*76d0*/  FFMA R3, R123.reuse, R138, R3 ;  /* 0x0000008a7b037223 */ /* 0x040fe20000000003 */
[--C-:B------:R-:W-:Y:S02]  /*76e0*/  HADD2.F32 R143, -RZ, R144.reuse.H0_H0 ;  /* 0x20000090ff8f7230 */ /* 0x100fe40000004100 */
[----:B------:R-:W-:Y:S01]  /*76f0*/  FFMA R20, R123, R139, R20 ;  /* 0x0000008b7b147223 */ /* 0x000fe20000000014 */
[----:B------:R-:W-:Y:S01]  /*7700*/  F2FP.F16.E4M3.UNPACK_B R150, R160 ;  /* 0x000000a0ff96723e */ /* 0x000fe200020006ff */
[----:B------:R-:W-:Y:S01]  /*7710*/  HADD2.F32 R144, -RZ, R144.H1_H1 ;  /* 0x30000090ff907230 */ /* 0x000fe20000004100 */
[----:B------:R-:W-:Y:S01]  /*7720*/  F2FP.SATFINITE.E4M3.F32.PACK_AB_MERGE_C R90, R91, R90, RZ ;  /* 0x0000005a5b5a723e */ /* 0x000fe200048070ff */
[C---:B------:R-:W-:Y:S01]  /*7730*/  FFMA R21, R123.reuse, R140, R21 ;  /* 0x0000008c7b157223 */ /* 0x040fe20000000015 */
[C---:B------:R-:W-:Y:S01]  /*7740*/  FFMA R22, R123.reuse, R141, R22 ;  /* 0x0000008d7b167223 */ /* 0x040fe20000000016 */
[----:B------:R-:W-:Y:S01]  /*7750*/  F2FP.F16.E4M3.UNPACK_B R152, R160.H1 ;  /* 0x000000a0ff98723e */ /* 0x000fe200030006ff */
[----:B------:R-:W-:Y:S01]  /*7760*/  FFMA R23, R123, R142, R23 ;  /* 0x0000008e7b177223 */ /* 0x000fe20000000017 */
[--C-:B------:R-:W-:Y:S01]  /*7770*/  HADD2.F32 R147, -RZ, R148.reuse.H0_H0 ;  /* 0x20000094ff937230 */ /* 0x100fe20000004100 */
[----:B------:R-:W-:Y:S01]  /*7780*/  F2FP.SATFINITE.E4M3.F32.PACK_AB_MERGE_C R88, R89, R88, R90 ;  /* 0x000000585958723e */ /* 0x000fe2000480705a */
[----:B------:R-:W-:Y:S01]  /*7790*/  FFMA R92, R123, R143, R92 ;  /* 0x0000008f7b5c7223 */ /* 0x000fe2000000005c */
[----:B------:R-:W-:Y:S01]  /*77a0*/  F2FP.F16.E4M3.UNPACK_B R154, R161 ;  /* 0x000000a1ff9a723e */ /* 0x000fe200020006ff */
[----:B------:R-:W-:Y:S01]  /*77b0*/  HADD2.F32 R148, -RZ, R148.H1_H1 ;  /* 0x30000094ff947230 */ /* 0x000fe20000004100 */
[----:B------:R-:W-:Y:S01]  /*77c0*/  F2FP.SATFINITE.E4M3.F32.PACK_AB_MERGE_C R20, R21, R20, RZ ;  /* 0x000000141514723e */ /* 0x000fe200048070ff */
[--C-:B------:R-:W-:Y:S02]  /*77d0*/  HADD2.F32 R149, -RZ, R150.reuse.H0_H0 ;  /* 0x20000096ff957230 */ /* 0x100fe40000004100 */
[C---:B------:R-:W-:Y:S01]  /*77e0*/  FFMA R93, R123.reuse, R144, R93 ;  /* 0x000000907b5d7223 */ /* 0x040fe2000000005d */
[C---:B------:R-:W-:Y:S01]  /*77f0*/  FFMA R94, R123.reuse, R145, R94 ;  /* 0x000000917b5e7223 */ /* 0x040fe2000000005e */
[----:B------:R-:W-:Y:S01]  /*7800*/  HADD2.F32 R150, -RZ, R150.H1_H1 ;  /* 0x30000096ff967230 */ /* 0x000fe20000004100 */
[----:B------:R-:W-:Y:S01]  /*7810*/  F2FP.F16.E4M3.UNPACK_B R156, R161.H1 ;  /* 0x000000a1ff9c723e */ /* 0x000fe200030006ff */
[----:B------:R-:W-:Y:S01]  /*7820*/  FFMA R95, R123, R146, R95 ;  /* 0x000000927b5f7223 */ /* 0x000fe2000000005f */
[----:B------:R-:W-:Y:S01]  /*7830*/  HADD2.F32 R151, -RZ, R152.H0_H0 ;  /* 0x20000098ff977230 */ /* 0x000fe20000004100 */
[----:B------:R-:W-:Y:S01]  /*7840*/  F2FP.SATFINITE.E4M3.F32.PACK_AB_MERGE_C R89, R3, R0, R20 ;  /* 0x000000000359723e */ /* 0x000fe20004807014 */
[----:B------:R-:W-:Y:S01]  /*7850*/  FFMA R96, R123, R147, R96 ;  /* 0x000000937b607223 */ /* 0x000fe20000000060 */
[----:B------:R-:W-:Y:S01]  /*7860*/  F2FP.SATFINITE.E4M3.F32.PACK_AB_MERGE_C R90, R93, R92, RZ ;  /* 0x0000005c5d5a723e */ /* 0x000fe200048070ff */
[--C-:B------:R-:W-:Y:S02]  /*7870*/  HADD2.F32 R153, -RZ, R154.reuse.H0_H0 ;  /* 0x2000009aff997230 */ /* 0x100fe40000004100 */
[C---:B------:R-:W-:Y:S01]  /*7880*/  FFMA R97, R123.reuse, R148, R97 ;  /* 0x000000947b617223 */ /* 0x040fe20000000061 */
[----:B------:R-:W-:Y:S01]  /*7890*/  FFMA R72, R123, R149, R72 ;  /* 0x000000957b487223 */ /* 0x000fe20000000048 */
[----:B------:R-:W-:Y:S01]  /*78a0*/  F2FP.SATFINITE.E4M3.F32.PACK_AB_MERGE_C R90, R23, R22, R90 ;  /* 0x00000016175a723e */ /* 0x000fe2000480705a */
[----:B------:R-:W-:Y:S01]  /*78b0*/  FFMA R73, R123, R150, R73 ;  /* 0x000000967b497223 */ /* 0x000fe20000000049 */
[----:B------:R-:W-:Y:S01]  /*78c0*/  HADD2.F32 R154, -RZ, R154.H1_H1 ;  /* 0x3000009aff9a7230 */ /* 0x000fe20000004100 */
[----:B------:R-:W-:Y:S01]  /*78d0*/  F2FP.SATFINITE.E4M3.F32.PACK_AB_MERGE_C R91, R97, R96, RZ ;  /* 0x00000060615b723e */ /* 0x000fe200048070ff */
[C---:B------:R-:W-:Y:S01]  /*78e0*/  FMUL R74, R120.reuse, R74 ;  /* 0x0000004a784a7220 */ /* 0x040fe20000400000 */
[----:B------:R-:W-:Y:S01]  /*78f0*/  F2FP.F16.E4M3.UNPACK_B R158, R162 ;  /* 0x000000a2ff9e723e */ /* 0x000fe200020006ff */
[----:B------:R-:W-:Y:S01]  /*7900*/  HADD2.F32 R152, -RZ, R152.H1_H1 ;  /* 0x30000098ff987230 */ /* 0x000fe20000004100 */
[----:B------:R-:W-:Y:S01]  /*7910*/  F2FP.SATFINITE.E4M3.F32.PACK_AB_MERGE_C R91, R95, R94, R91 ;  /* 0x0000005e5f5b723e */ /* 0x000fe2000480705b */
[C---:B------:R-:W-:Y:S01]  /*7920*/  FFMA R74, R123.reuse, R151, R74 ;  /* 0x000000977b4a7223 */ /* 0x040fe2000000004a */
[C---:B------:R-:W-:Y:S01]  /*7930*/  FMUL R75, R120.reuse, R75 ;  /* 0x0000004b784b7220 */ /* 0x040fe20000400000 */
[----:B------:R-:W-:Y:S01]  /*7940*/  F2FP.F16.E4M3.UNPACK_B R160, R162.H1 ;  /* 0x000000a2ffa0723e */ /* 0x000fe200030006ff */
[----:B------:R-:W-:Y:S01]  /*7950*/  HADD2.F32 R155, -RZ, R156.H0_H0 ;  /* 0x2000009cff9b7230 */ /* 0x000fe20000004100 */
[----:B------:R-:W-:Y:S01]  /*7960*/  F2FP.F16.E4M3.UNPACK_B R162, R163 ;  /* 0x000000a3ffa2723e */ /* 0x000fe200020006ff */
[--C-:B------:R-:W-:Y:S02]  /*7970*/  HADD2.F32 R157, -RZ, R158.reuse.H0_H0 ;  /* 0x2000009eff9d7230 */ /* 0x100fe40000004100 */
[C---:B------:R-:W-:Y:S01]  /*7980*/  FFMA R75, R123.reuse, R152, R75 ;  /* 0x000000987b4b7223 */ /* 0x040fe2000000004b */
[C---:B------:R-:W-:Y:S01]  /*7990*/  FFMA R76, R123.reuse, R153, R76 ;  /* 0x000000997b4c7223 */ /* 0x040fe2000000004c */
[----:B------:R-:W-:Y:S01]  /*79a0*/  FFMA R77, R123, R154, R77 ;  /* 0x0000009a7b4d7223 */ /* 0x000fe2000000004d */
[----:B------:R-:W-:Y:S02]  /*79b0*/  HADD2.F32 R158, -RZ, R158.H1_H1 ;  /* 0x3000009eff9e7230 */ /* 0x000fe40000004100 */
[C---:B------:R-:W-:Y:S01]  /*79c0*/  FMUL R78, R120.reuse, R78 ;  /* 0x0000004e784e7220 */ /* 0x040fe20000400000 */
[----:B------:R-:W-:Y:S01]  /*79d0*/  HADD2.F32 R156, -RZ, R156.H1_H1 ;  /* 0x3000009cff9c7230 */ /* 0x000fe20000004100 */
[----:B------:R-:W-:Y:S01]  /*79e0*/  F2FP.SATFINITE.E4M3.F32.PACK_AB_MERGE_C R74, R75, R74, RZ ;  /* 0x0000004a4b4a723e */ /* 0x000fe200048070ff */
[--C-:B------:R-:W-:Y:S02]  /*79f0*/  HADD2.F32 R161, -RZ, R162.reuse.H0_H0 ;  /* 0x200000a2ffa17230 */ /* 0x100fe40000004100 */
[----:B------:R-:W-:Y:S01]  /*7a00*/  FFMA R78, R123, R155, R78 ;  /* 0x0000009b7b4e7223 */ /* 0x000fe2000000004e */
[----:B------:R-:W-:Y:S01]  /*7a10*/  HADD2.F32 R162, -RZ, R162.H1_H1 ;  /* 0x300000a2ffa27230 */ /* 0x000fe20000004100 */
[----:B------:R-:W-:Y:S01]  /*7a20*/  F2FP.SATFINITE.E4M3.F32.PACK_AB_MERGE_C R72, R73, R72, R74 ;  /* 0x000000484948723e */ /* 0x000fe2000480704a */
[C---:B------:R-:W-:Y:S01]  /*7a30*/  FMUL R79, R120.reuse, R79 ;  /* 0x0000004f784f7220 */ /* 0x040fe20000400000 */
[----:B------:R-:W-:Y:S01]  /*7a40*/  F2FP.F16.E4M3.UNPACK_B R164, R163.H1 ;  /* 0x000000a3ffa4723e */ /* 0x000fe200030006ff */
[--C-:B------:R-:W-:Y:S02]  /*7a50*/  HADD2.F32 R159, -RZ, R160.reuse.H0_H0 ;  /* 0x200000a0ff9f7230 */ /* 0x100fe40000004100 */
[C---:B------:R-:W-:Y:S01]  /*7a60*/  FMUL R82, R120.reuse, R82 ;  /* 0x0000005278527220 */ /* 0x040fe20000400000 */
[----:B------:R-:W-:Y:S02]  /*7a70*/  HADD2.F32 R160, -RZ, R160.H1_H1 ;  /* 0x300000a0ffa07230 */ /* 0x000fe40000004100 */
[C---:B------:R-:W-:Y:S01]  /*7a80*/  FFMA R79, R123.reuse, R156, R79 ;  /* 0x0000009c7b4f7223 */ /* 0x040fe2000000004f */
[C---:B------:R-:W-:Y:S01]  /*7a90*/  FFMA R80, R123.reuse, R157, R80 ;  /* 0x0000009d7b507223 */ /* 0x040fe20000000050 */
[C---:B------:R-:W-:Y:S01]  /*7aa0*/  FFMA R81, R123.reuse, R158, R81 ;  /* 0x0000009e7b517223 */ /* 0x040fe20000000051 */
[----:B------:R-:W-:Y:S01]  /*7ab0*/  FFMA R82, R123, R159, R82 ;  /* 0x0000009f7b527223 */ /* 0x000fe20000000052 */
        /* <DEDUP_REMOVED lines=10> */
[----:B------:R-:W-:Y:S01]  /*7b60*/  F2FP.SATFINITE.E4M3.F32.PACK_AB_MERGE_C R74, R83, R82, RZ ;  /* 0x00000052534a723e */ /* 0x000fe200048070ff */
[C---:B------:R-:W-:Y:S01]  /*7b70*/  FMUL R87, R120.reuse, R87 ;  /* 0x0000005778577220 */ /* 0x040fe20000400000 */
[--C-:B------:R-:W-:Y:S02]  /*7b80*/  HADD2.F32 R167, -RZ, R168.reuse.H0_H0 ;  /* 0x200000a8ffa77230 */ /* 0x100fe40000004100 */
[C---:B------:R-:W-:Y:S01]  /*7b90*/  FMUL R58, R120.reuse, R58 ;  /* 0x0000003a783a7220 */ /* 0x040fe20000400000 */
[----:B------:R-:W-:Y:S01]  /*7ba0*/  HADD2.F32 R168, -RZ, R168.H1_H1 ;  /* 0x300000a8ffa87230 */ /* 0x000fe20000004100 */
[----:B------:R-:W-:Y:S01]  /*7bb0*/  F2FP.SATFINITE.E4M3.F32.PACK_AB_MERGE_C R74, R81, R80, R74 ;  /* 0x00000050514a723e */ /* 0x000fe2000480704a */
        /* <DEDUP_REMOVED lines=43> */
[C---:B------:R-:W-:Y:S01]  /*7e70*/  FFMA R42, R123.reuse, R183, R42 ;  /* 0x000000b77b2a7223 */ /* 0x040fe2000000002a */
[C---:B------:R-:W-:Y:S01]  /*7e80*/  FMUL R43, R120.reuse, R43 ;  /* 0x0000002b782b7220 */ /* 0x040fe20000400000 */
[--C-:B------:R-:W-:Y:S02]  /*7e90*/  HADD2.F32 R187, -RZ, R188.reuse.H0_H0 ;  /* 0x200000bcffbb7230 */ /* 0x100fe40000004100 */
[C---:B------:R-:W-:Y:S01]  /*7ea0*/  FMUL R46, R120.reuse, R46 ;  /* 0x0000002e782e7220 */ /* 0x040fe20000400000 */
[----:B------:R-:W-:Y:S02]  /*7eb0*/  HADD2.F32 R188, -RZ, R188.H1_H1 ;  /* 0x300000bcffbc7230 */ /* 0x000fe40000004100 */
[C---:B------:R-:W-:Y:S01]  /*7ec0*/  FFMA R43, R123.reuse, R184, R43 ;  /* 0x000000b87b2b7223 */ /* 0x040fe2000000002b */
[C---:B------:R-:W-:Y:S01]  /*7ed0*/  FMUL R47, R120.reuse, R47 ;  /* 0x0000002f782f7220 */ /* 0x040fe20000400000 */
[C---:B------:R-:W-:Y:S01]  /*7ee0*/  FFMA R44, R123.reuse, R185, R44 ;  /* 0x000000b97b2c7223 */ /* 0x040fe2000000002c */
[C---:B------:R-:W-:Y:S01]  /*7ef0*/  FFMA R45, R123.reuse, R186, R45 ;  /* 0x000000ba7b2d7223 */ /* 0x040fe2000000002d */
[--C-:B------:R-:W-:Y:S02]  /*7f00*/  HADD2.F32 R191, -RZ, R192.reuse.H0_H0 ;  /* 0x200000c0ffbf7230 */ /* 0x100fe40000004100 */
[C---:B------:R-:W-:Y:S01]  /*7f10*/  FFMA R46, R123.reuse, R187, R46 ;  /* 0x000000bb7b2e7223 */ /* 0x040fe2000000002e */
        /* <DEDUP_REMOVED lines=14> */
[C---:B------:R-:W-:Y:S01]  /*8000*/  FFMA R54, R123.reuse, R195, R54 ;  /* 0x000000c37b367223 */ /* 0x040fe20000000036 */
[C---:B------:R-:W-:Y:S01]  /*8010*/  FMUL R26, R120.reuse, R26 ;  /* 0x0000001a781a7220 */ /* 0x040fe20000400000 */
        /* <DEDUP_REMOVED lines=31> */
[C---:B------:R-:W-:Y:S01]  /*8210*/  FFMA R4, R123.reuse, R213, R4 ;  /* 0x000000d57b047223 */ /* 0x040fe20000000004 */
[C---:B------:R-:W-:Y:S01]  /*8220*/  FFMA R5, R123.reuse, R214, R5 ;  /* 0x000000d67b057223 */ /* 0x040fe20000000005 */
[--C-:B------:R-:W-:Y:S02]  /*8230*/  HADD2.F32 R219, -RZ, R220.reuse.H0_H0 ;  /* 0x200000dcffdb7230 */ /* 0x100fe40000004100 */
[C---:B------:R-:W-:Y:S01]  /*8240*/  FFMA R6, R123.reuse, R215, R6 ;  /* 0x000000d77b067223 */ /* 0x040fe20000000006 */
[----:B------:R-:W-:Y:S02]  /*8250*/  HADD2.F32 R220, -RZ, R220.H1_H1 ;  /* 0x300000dcffdc7230 */ /* 0x000fe40000004100 */
[C---:B------:R-:W-:Y:S01]  /*8260*/  FMUL R10, R120.reuse, R10 ;  /* 0x0000000a780a7220 */ /* 0x040fe20000400000 */
[C---:B------:R-:W-:Y:S01]  /*8270*/  FFMA R7, R123.reuse, R216, R7 ;  /* 0x000000d87b077223 */ /* 0x040fe20000000007 */
[C---:B------:R-:W-:Y:S01]  /*8280*/  FMUL R11, R120.reuse, R11 ;  /* 0x0000000b780b7220 */ /* 0x040fe20000400000 */
        /* <DEDUP_REMOVED lines=8> */
[----:B------:R-:W-:Y:S01]  /*8310*/  FFMA R12, R123, R221, R12 ;  /* 0x000000dd7b0c7223 */ /* 0x000fe2000000000c */
[----:B------:R-:W-:Y:S01]  /*8320*/  SHF.L.U32 R240, R229, 0x4, RZ ;  /* 0x00000004e5f07819 */ /* 0x000fe200000006ff */
[C---:B------:R-:W-:Y:S01]  /*8330*/  FFMA R13, R123.reuse, R222, R13 ;  /* 0x000000de7b0d7223 */ /* 0x040fe2000000000d */
[--C-:B------:R-:W-:Y:S02]  /*8340*/  HADD2.F32 R227, -RZ, R228.reuse.H0_H0 ;  /* 0x200000e4ffe37230 */ /* 0x100fe40000004100 */
[C---:B------:R-:W-:Y:S01]  /*8350*/  FFMA R14, R123.reuse, R223, R14 ;  /* 0x000000df7b0e7223 */ /* 0x040fe2000000000e */
[----:B------:R-:W-:Y:S02]  /*8360*/  HADD2.F32 R228, -RZ, R228.H1_H1 ;  /* 0x300000e4ffe47230 */ /* 0x000fe40000004100 */
[C---:B------:R-:W-:Y:S01]  /*8370*/  FMUL R18, R120.reuse, R18 ;  /* 0x0000001278127220 */ /* 0x040fe20000400000 */
[C---:B------:R-:W-:Y:S01]  /*8380*/  FFMA R15, R123.reuse, R224, R15 ;  /* 0x000000e07b0f7223 */ /* 0x040fe2000000000f */
[----:B------:R-:W-:Y:S01]  /*8390*/  FMUL R19, R120, R19 ;  /* 0x0000001378137220 */ /* 0x000fe20000400000 */
[C---:B------:R-:W-:Y:S01]  /*83a0*/  FFMA R16, R123.reuse, R225, R16 ;  /* 0x000000e17b107223 */ /* 0x040fe20000000010 */
[----:B------:R-:W-:Y:S01]  /*83b0*/  LOP3.LUT R240, R240, 0x600, RZ, 0xc0, !PT ;  /* 0x00000600f0f07812 */ /* 0x000fe200078ec0ff */
[----:B------:R-:W-:Y:S01]  /*83c0*/  FFMA R17, R123, R226, R17 ;  /* 0x000000e27b117223 */ /* 0x000fe20000000011 */
[----:B------:R-:W-:Y:S01]  /*83d0*/  LOP3.LUT R242, R239, 0x80, RZ, 0xc0, !PT ;  /* 0x00000080eff27812 */ /* 0x000fe200078ec0ff */
[----:B------:R-:W-:Y:S01]  /*83e0*/  FFMA R18, R123, R227, R18 ;  /* 0x000000e37b127223 */ /* 0x000fe20000000012 */
[----:B------:R-:W-:Y:S01]  /*83f0*/  F2FP.SATFINITE.E4M3.F32.PACK_AB_MERGE_C R42, R43, R42, RZ ;  /* 0x0000002a2b2a723e */ /* 0x000fe200048070ff */
[----:B------:R-:W-:Y:S01]  /*8400*/  FFMA R19, R123, R228, R19 ;  /* 0x000000e47b137223 */ /* 0x000fe20000000013 */
[----:B------:R-:W-:Y:S01]  /*8410*/  LOP3.LUT R240, R240, 0x60, R239, 0xf8, !PT ;  /* 0x00000060f0f07812 */ /* 0x000fe200078ef8ef */
[----:B------:R-:W-:Y:S01]  /*8420*/  UIADD3 UR6, UPT, UPT, UR39, 0x1, URZ ;  /* 0x0000000127067890 */ /* 0x000fe2000fffe0ff */
[----:B------:R-:W-:Y:S01]  /*8430*/  LOP3.LUT R241, R242, 0x10, R229, 0xf8, !PT ;  /* 0x00000010f2f17812 */ /* 0x000fe200078ef8e5 */
[----:B------:R-:W-:Y:S01]  /*8440*/  BSSY.RECONVERGENT B0, `(.L_x_95) ;  /* 0x0000054000007945 */ /* 0x000fe20003800200 */
[----:B------:R-:W-:Y:S02]  /*8450*/  F2FP.SATFINITE.E4M3.F32.PACK_AB_MERGE_C R40, R41, R40, R42 ;  /* 0x000000282928723e */ /* 0x000fe4000480702a */
[----:B------:R-:W-:Y:S02]  /*8460*/  F2FP.SATFINITE.E4M3.F32.PACK_AB_MERGE_C R26, R27, R26, RZ ;  /* 0x0000001a1b1a723e */ /* 0x000fe400048070ff */
[----:B------:R-:W-:Y:S02]  /*8470*/  F2FP.SATFINITE.E4M3.F32.PACK_AB_MERGE_C R6, R7, R6, RZ ;  /* 0x000000060706723e */ /* 0x000fe400048070ff */
[----:B------:R-:W-:Y:S02]  /*8480*/  F2FP.SATFINITE.E4M3.F32.PACK_AB_MERGE_C R24, R25, R24, R26 ;  /* 0x000000181918723e */ /* 0x000fe4000480701a */
[----:B------:R-:W-:Y:S02]  /*8490*/  F2FP.SATFINITE.E4M3.F32.PACK_AB_MERGE_C R4, R5, R4, R6 ;  /* 0x000000040504723e */ /* 0x000fe40004807006 */
[----:B------:R-:W-:Y:S02]  /*84a0*/  LOP3.LUT R240, R240, 0x100, R239, 0xf8, !PT ;  /* 0x00000100f0f07812 */ /* 0x000fe400078ef8ef */
[----:B------:R-:W-:Y:S02]  /*84b0*/  LOP3.LUT R241, R241, 0x10, R98, 0x78, !PT ;  /* 0x00000010f1f17812 */ /* 0x000fe400078e7862 */
[----:B------:R-:W-:Y:S02]  /*84c0*/  F2FP.SATFINITE.E4M3.F32.PACK_AB_MERGE_C R59, R71, R70, RZ ;  /* 0x00000046473b723e */ /* 0x000fe400048070ff */
[----:B------:R-:W-:Y:S02]  /*84d0*/  LOP3.LUT R98, R240, R241, RZ, 0xfc, !PT ;  /* 0x000000f1f0627212 */ /* 0x000fe400078efcff */
[----:B------:R-:W-:Y:S02]  /*84e0*/  F2FP.SATFINITE.E4M3.F32.PACK_AB_MERGE_C R59, R69, R68, R59 ;  /* 0x00000044453b723e */ /* 0x000fe4000480703b */
[----:B------:R-:W-:Y:S01]  /*84f0*/  F2FP.SATFINITE.E4M3.F32.PACK_AB_MERGE_C R46, R47, R46, RZ ;  /* 0x0000002e2f2e723e */ /* 0x000fe200048070ff */
[----:B------:R1:W-:Y:S01]  /*8500*/  STS.128 [R98+UR45+0x3900], R104 ;  /* 0x0039006862007988 */ /* 0x0003e20008000c2d */
[----:B------:R-:W-:Y:S02]  /*8510*/  F2FP.SATFINITE.E4M3.F32.PACK_AB_MERGE_C R42, R51, R50, RZ ;  /* 0x00000032332a723e */ /* 0x000fe400048070ff */
[----:B------:R-:W-:Y:S02]  /*8520*/  F2FP.SATFINITE.E4M3.F32.PACK_AB_MERGE_C R43, R55, R54, RZ ;  /* 0x00000036372b723e */ /* 0x000fe400048070ff */
[----:B------:R-:W-:Y:S02]  /*8530*/  F2FP.SATFINITE.E4M3.F32.PACK_AB_MERGE_C R30, R31, R30, RZ ;  /* 0x0000001e1f1e723e */ /* 0x000fe400048070ff */
[----:B------:R-:W-:Y:S01]  /*8540*/  F2FP.SATFINITE.E4M3.F32.PACK_AB_MERGE_C R34, R35, R34, RZ ;  /* 0x000000222322723e */ /* 0x000fe200048070ff */
[----:B------:R1:W-:Y:S01]  /*8550*/  STS.128 [R98+UR45+0x4100], R88 ;  /* 0x0041005862007988 */ /* 0x0003e20008000c2d */
[----:B------:R-:W-:Y:S02]  /*8560*/  F2FP.SATFINITE.E4M3.F32.PACK_AB_MERGE_C R27, R39, R38, RZ ;  /* 0x00000026271b723e */ /* 0x000fe400048070ff */
[----:B------:R-:W-:Y:S02]  /*8570*/  F2FP.SATFINITE.E4M3.F32.PACK_AB_MERGE_C R10, R11, R10, RZ ;  /* 0x0000000a0b0a723e */ /* 0x000fe400048070ff */
[----:B------:R-:W-:Y:S02]  /*8580*/  F2FP.SATFINITE.E4M3.F32.PACK_AB_MERGE_C R14, R15, R14, RZ ;  /* 0x0000000e0f0e723e */ /* 0x000fe400048070ff */
[----:B------:R-:W-:Y:S01]  /*8590*/  F2FP.SATFINITE.E4M3.F32.PACK_AB_MERGE_C R18, R19, R18, RZ ;  /* 0x000000121312723e */ /* 0x000fe200048070ff */
[----:B------:R1:W-:Y:S01]  /*85a0*/  STS.128 [R98+UR45+0x4900], R72 ;  /* 0x0049004862007988 */ /* 0x0003e20008000c2d */
[----:B------:R-:W-:Y:S02]  /*85b0*/  F2FP.SATFINITE.E4M3.F32.PACK_AB_MERGE_C R41, R45, R44, R46 ;  /* 0x0000002c2d29723e */ /* 0x000fe4000480702e */
[----:B------:R-:W-:Y:S02]  /*85c0*/  F2FP.SATFINITE.E4M3.F32.PACK_AB_MERGE_C R42, R49, R48, R42 ;  /* 0x00000030312a723e */ /* 0x000fe4000480702a */
[----:B------:R-:W-:Y:S02]  /*85d0*/  F2FP.SATFINITE.E4M3.F32.PACK_AB_MERGE_C R43, R53, R52, R43 ;  /* 0x00000034352b723e */ /* 0x000fe4000480702b */
[----:B------:R-:W-:Y:S01]  /*85e0*/  F2FP.SATFINITE.E4M3.F32.PACK_AB_MERGE_C R25, R29, R28, R30 ;  /* 0x0000001c1d19723e */ /* 0x000fe2000480701e */
[----:B------:R1:W-:Y:S01]  /*85f0*/  STS.128 [R98+UR45+0x5100], R56 ;  /* 0x0051003862007988 */ /* 0x0003e20008000c2d */
[----:B------:R-:W-:Y:S02]  /*8600*/  F2FP.SATFINITE.E4M3.F32.PACK_AB_MERGE_C R26, R33, R32, R34 ;  /* 0x00000020211a723e */ /* 0x000fe40004807022 */
[----:B------:R-:W-:Y:S02]  /*8610*/  F2FP.SATFINITE.E4M3.F32.PACK_AB_MERGE_C R27, R37, R36, R27 ;  /* 0x00000024251b723e */ /* 0x000fe4000480701b */
[----:B------:R-:W-:Y:S02]  /*8620*/  F2FP.SATFINITE.E4M3.F32.PACK_AB_MERGE_C R5, R9, R8, R10 ;  /* 0x000000080905723e */ /* 0x000fe4000480700a */
[----:B------:R-:W-:Y:S01]  /*8630*/  F2FP.SATFINITE.E4M3.F32.PACK_AB_MERGE_C R6, R13, R12, R14 ;  /* 0x0000000c0d06723e */ /* 0x000fe2000480700e */
[----:B------:R1:W-:Y:S01]  /*8640*/  STS.128 [R98+UR45+0x5900], R40 ;  /* 0x0059002862007988 */ /* 0x0003e20008000c2d */
[----:B------:R-:W-:Y:S07]  /*8650*/  F2FP.SATFINITE.E4M3.F32.PACK_AB_MERGE_C R7, R17, R16, R18 ;  /* 0x000000101107723e */ /* 0x000fee0004807012 */
[----:B------:R1:W-:Y:S08]  /*8660*/  STS.128 [R98+UR45+0x6100], R24 ;  /* 0x0061001862007988 */ /* 0x0003f00008000c2d */
[----:B------:R1:W-:Y:S01]  /*8670*/  STS.128 [R98+UR45+0x6900], R4 ;  /* 0x0069000462007988 */ /* 0x0003e20008000c2d */
[----:B------:R-:W-:Y:S01]  /*8680*/  @!PT LDS RZ, [RZ] ;  /* 0x00000000fffff984 */ /* 0x000fe20000000800 */
[----:B------:R-:W-:Y:S01]  /*8690*/  @!PT LDS RZ, [RZ] ;  /* 0x00000000fffff984 */ /* 0x000fe20000000800 */
[----:B------:R-:W-:Y:S01]  /*86a0*/  @!PT LDS RZ, [RZ] ;  /* 0x00000000fffff984 */ /* 0x000fe20000000800 */
[----:B------:R-:W-:Y:S01]  /*86b0*/  @!PT LDS RZ, [RZ] ;  /* 0x00000000fffff984 */ /* 0x000fe20000000800 */
[----:B------:R2:W-:Y:S07]  /*86c0*/  MEMBAR.ALL.CTA ;  /* 0x0000000000007992 */ /* 0x0005ee0000008000 */
[----:B--2---:R-:W2:Y:S02]  /*86d0*/  FENCE.VIEW.ASYNC.S ;  /* 0x00000000000073c6 */ /* 0x004ea40000000000 */
[----:B--2---:R-:W-:Y:S06]  /*86e0*/  BAR.SYNC.DEFER_BLOCKING 0x1, 0x80 ;  /* 0x0042000000007b1d */ /* 0x004fec0000010000 */
[----:B------:R-:W-:Y:S05]  /*86f0*/  @P0 BRA `(.L_x_96) ;  /* 0x0000000000a00947 */ /* 0x000fea0003800000 */
[----:B------:R-:W2:Y:S01]  /*8700*/  LDCU.64 UR14, c[0x0][0x348] ;  /* 0x00006900ff0e77ac */ /* 0x000ea20008000a00 */
[----:B------:R-:W-:Y:S02]  /*8710*/  UIMAD UR9, UR47, 0xe0, URZ ;  /* 0x000000e02f0978a4 */ /* 0x000fe4000f8e02ff */
[----:B------:R-:W-:Y:S02]  /*8720*/  USHF.L.U32 UR10, UR46, 0x6, URZ ;  /* 0x000000062e0a7899 */ /* 0x000fe400080006ff */
[----:B------:R-:W-:Y:S01]  /*8730*/  UIADD3 UR8, UPT, UPT, UR45, 0x3900, URZ ;  /* 0x000039002d087890 */ /* 0x000fe2000fffe0ff */
[----:B------:R-:W-:Y:S01]  /*8740*/  UMOV UR11, UR36 ;  /* 0x00000024000b7c82 */ /* 0x000fe20008000000 */
[----:B------:R-:W-:Y:S02]  /*8750*/  UIADD3 UR16, UPT, UPT, UR45, 0x4100, URZ ;  /* 0x000041002d107890 */ /* 0x000fe4000fffe0ff */
[----:B------:R-:W-:Y:S01]  /*8760*/  UIADD3 UR17, UPT, UPT, UR9, 0x20, URZ ;  /* 0x0000002009117890 */ /* 0x000fe2000fffe0ff */
[----:B------:R-:W-:Y:S01]  /*8770*/  UMOV UR19, UR36 ;  /* 0x0000002400137c82 */ /* 0x000fe20008000000 */
[----:B------:R-:W-:Y:S01]  /*8780*/  UMOV UR18, UR10 ;  /* 0x0000000a00127c82 */ /* 0x000fe20008000000 */
[----:B------:R-:W-:Y:S02]  /*8790*/  UIADD3 UR28, UPT, UPT, UR45, 0x4900, URZ ;  /* 0x000049002d1c7890 */ /* 0x000fe4000fffe0ff */
[----:B--2---:R-:W-:Y:S02]  /*87a0*/  UIADD3 UR4, UP0, UPT, UR14, 0x680, URZ ;  /* 0x000006800e047890 */ /* 0x004fe4000ff1e0ff */
[----:B------:R-:W-:Y:S02]  /*87b0*/  UIADD3 UR29, UPT, UPT, UR9, 0x40, URZ ;  /* 0x00000040091d7890 */ /* 0x000fe4000fffe0ff */
[----:B------:R-:W-:Y:S01]  /*87c0*/  UIADD3.X UR5, UPT, UPT, URZ, UR15, URZ, UP0, !UPT ;  /* 0x0000000fff057290 */ /* 0x000fe200087fe4ff */
[----:B------:R-:W-:Y:S01]  /*87d0*/  UMOV UR31, UR36 ;  /* 0x00000024001f7c82 */ /* 0x000fe20008000000 */
[----:B------:R-:W-:Y:S01]  /*87e0*/  UMOV UR30, UR10 ;  /* 0x0000000a001e7c82 */ /* 0x000fe20008000000 */
[----:B------:R-:W-:Y:S02]  /*87f0*/  UIADD3 UR32, UPT, UPT, UR45, 0x5100, URZ ;  /* 0x000051002d207890 */ /* 0x000fe4000fffe0ff */
[----:B------:R-:W-:Y:S01]  /*8800*/  UIADD3 UR33, UPT, UPT, UR9, 0x60, URZ ;  /* 0x0000006009217890 */ /* 0x000fe2000fffe0ff */
[----:B------:R-:W-:Y:S03]  /*8810*/  UMOV UR35, UR36 ;  /* 0x0000002400237c82 */ /* 0x000fe60008000000 */
[----:B------:R2:W-:Y:S01]  /*8820*/  UTMASTG.3D [UR8], [UR4] ;  /* 0x00000008040073b5 */ /* 0x0005e20008010000 */
[----:B------:R-:W-:Y:S01]  /*8830*/  UMOV UR34, UR10 ;  /* 0x0000000a00227c82 */ /* 0x000fe20008000000 */
[----:B------:R-:W-:Y:S02]  /*8840*/  UIADD3 UR24, UPT, UPT, UR45, 0x5900, URZ ;  /* 0x000059002d187890 */ /* 0x000fe4000fffe0ff */
[----:B------:R-:W-:Y:S01]  /*8850*/  UIADD3 UR25, UPT, UPT, UR9, 0x80, URZ ;  /* 0x0000008009197890 */ /* 0x000fe2000fffe0ff */
[----:B------:R-:W-:Y:S01]  /*8860*/  UMOV UR27, UR36 ;  /* 0x00000024001b7c82 */ /* 0x000fe20008000000 */
[----:B------:R-:W-:Y:S01]  /*8870*/  UMOV UR26, UR10 ;  /* 0x0000000a001a7c82 */ /* 0x000fe20008000000 */
[----:B------:R2:W-:Y:S01]  /*8880*/  UTMASTG.3D [UR16], [UR4] ;  /* 0x00000010040073b5 */ /* 0x0005e20008010000 */
[----:B------:R-:W-:Y:S02]  /*8890*/  UIADD3 UR20, UPT, UPT, UR45, 0x6100, URZ ;  /* 0x000061002d147890 */ /* 0x000fe4000fffe0ff */
[----:B------:R-:W-:Y:S01]  /*88a0*/  UIADD3 UR21, UPT, UPT, UR9, 0xa0, URZ ;  /* 0x000000a009157890 */ /* 0x000fe2000fffe0ff */
[----:B------:R-:W-:Y:S01]  /*88b0*/  UMOV UR23, UR36 ;  /* 0x0000002400177c82 */ /* 0x000fe20008000000 */
[----:B------:R-:W-:Y:S01]  /*88c0*/  UMOV UR22, UR10 ;  /* 0x0000000a00167c82 */ /* 0x000fe20008000000 */
[----:B------:R-:W-:Y:S01]  /*88d0*/  UIADD3 UR12, UPT, UPT, UR45, 0x6900, URZ ;  /* 0x000069002d0c7890 */ /* 0x000fe2000fffe0ff */
[----:B------:R2:W-:Y:S01]  /*88e0*/  UTMASTG.3D [UR28], [UR4] ;  /* 0x0000001c040073b5 */ /* 0x0005e20008010000 */
[----:B------:R-:W-:Y:S01]  /*88f0*/  UIADD3 UR13, UPT, UPT, UR9, 0xc0, URZ ;  /* 0x000000c0090d7890 */ /* 0x000fe2000fffe0ff */
[----:B------:R-:W-:Y:S01]  /*8900*/  UMOV UR15, UR36 ;  /* 0x00000024000f7c82 */ /* 0x000fe20008000000 */
[----:B------:R-:W-:Y:S01]  /*8910*/  UMOV UR14, UR10 ;  /* 0x0000000a000e7c82 */ /* 0x000fe20008000000 */
[----:B------:R2:W-:Y:S01]  /*8920*/  UTMASTG.3D [UR32], [UR4] ;  /* 0x00000020040073b5 */ /* 0x0005e20008010000 */
[----:B------:R2:W-:Y:S01]  /*8930*/  UTMASTG.3D [UR24], [UR4] ;  /* 0x00000018040073b5 */ /* 0x0005e20008010000 */
[----:B------:R2:W-:Y:S04]  /*8940*/  UTMASTG.3D [UR20], [UR4] ;  /* 0x00000014040073b5 */ /* 0x0005e80008010000 */
[----:B------:R2:W-:Y:S01]  /*8950*/  UTMASTG.3D [UR12], [UR4] ;  /* 0x0000000c040073b5 */ /* 0x0005e20008010000 */
[----:B------:R0:W-:Y:S01]  /*8960*/  UTMACMDFLUSH ;  /* 0x00000000000079b7 */ /* 0x0001e20000000000 */
[----:B--2---:R-:W-:Y:S04]  /*8970*/  DEPBAR.LE SB0, 0x0 ;  /* 0x000080000000791a */ /* 0x004fe80000000000 */
.L_x_96:
[----:B------:R-:W-:Y:S05]  /*8980*/  BSYNC.RECONVERGENT B0 ;  /* 0x0000000000007941 */ /* 0x000fea0003800200 */
.L_x_95:
[----:B------:R-:W-:Y:S01]  /*8990*/  UISETP.NE.AND UP2, UPT, UR49, URZ, UPT ;  /* 0x000000ff3100728c */ /* 0x000fe2000bf45270 */
[----:B------:R-:W-:Y:S01]  /*89a0*/  BAR.SYNC.DEFER_BLOCKING 0x1, 0x80 ;  /* 0x0042000000007b1d */ /* 0x000fe20000010000 */
[----:B------:R-:W-:Y:S02]  /*89b0*/  UISETP.NE.AND UP0, UPT, UR48, 0x2, UPT ;  /* 0x000000023000788c */ /* 0x000fe4000bf05270 */
[----:B------:R-:W-:Y:S02]  /*89c0*/  UISETP.NE.AND UP1, UPT, UR6, 0x4, UPT ;  /* 0x000000040600788c */ /* 0x000fe4000bf25270 */
[----:B------:R-:W-:Y:S02]  /*89d0*/  USEL UR5, URZ, 0x1, UP0 ;  /* 0x00000001ff057887 */ /* 0x000fe40008000000 */
[----:B------:R-:W-:Y:S02]  /*89e0*/  USEL UR4, URZ, 0x1, UP1 ;  /* 0x00000001ff047887 */ /* 0x000fe40008800000 */
[----:B------:R-:W-:Y:S02]  /*89f0*/  UIADD3 UR47, UPT, UPT, UR37, UR57, URZ ;  /* 0x00000039252f7290 */ /* 0x000fe4000fffe0ff */
[----:B------:R-:W-:Y:S02]  /*8a00*/  UIADD3 UR46, UPT, UPT, UR38, UR60, URZ ;  /* 0x0000003c262e7290 */ /* 0x000fe4000fffe0ff */
[----:B------:R-:W-:Y:S02]  /*8a10*/  USEL UR16, UR48, URZ, UP0 ;  /* 0x000000ff30107287 */ /* 0x000fe40008000000 */
[----:B------:R-:W-:Y:S02]  /*8a20*/  USEL UR39, UR6, URZ, UP1 ;  /* 0x000000ff06277287 */ /* 0x000fe40008800000 */
[----:B------:R-:W-:Y:S02]  /*8a30*/  ULOP3.LUT UR50, UR50, UR5, URZ, 0x3c, !UPT ;  /* 0x0000000532327292 */ /* 0x000fe4000f8e3cff */
[----:B------:R-:W-:Y:S01]  /*8a40*/  ULOP3.LUT UR51, UR51, UR4, URZ, 0x3c, !UPT ;  /* 0x0000000433337292 */ /* 0x000fe2000f8e3cff */
[----:B------:R-:W-:Y:S01]  /*8a50*/  UMOV UR36, UR56 ;  /* 0x0000003800247c82 */ /* 0x000fe20008000000 */
[----:B------:R-:W-:Y:S10]  /*8a60*/  BRA.U UP2, `(.L_x_97) ;  /* 0xffffffc102947547 */ /* 0x000ff4000b83ffff */
[----:B------:R-:W-:Y:S05]  /*8a70*/  EXIT ;  /* 0x000000000000794d */ /* 0x000fea0003800000 */
.L_x_19:
[----:B--2---:R2:W3:Y:S02]  /*8a80*/  SYNCS.PHASECHK.TRANS64.TRYWAIT P0, [R3+URZ+0xb0], R2 ;  /* 0x0000b002030075a7 */ /* 0x0044e400080011ff */
[----:B---3--:R-:W-:Y:S05]  /*8a90*/  @!P0 NANOSLEEP.SYNCS 0x989680 ;  /* 0x009896800000895d */ /* 0x008fea0003900000 */
[----:B------:R-:W3:Y:S02]  /*8aa0*/  @!P0 SYNCS.PHASECHK.TRANS64 P0, [R3+URZ+0xb0], R2 ;  /* 0x0000b002030085a7 */ /* 0x000ee400080010ff */
[----:B---3--:R-:W-:Y:S05]  /*8ab0*/  @!P0 BRA `(.L_x_19) ;  /* 0xfffffffc00f08947 */ /* 0x008fea000383ffff */
[----:B------:R-:W-:Y:S05]  /*8ac0*/  BRA `(.L_x_98) ;  /* 0xffffff8800e07947 */ /* 0x000fea000383ffff */
.L_x_22:
[----:B-1----:R-:W-:Y:S07]  /*8ad0*/  MOV R0, UR33 ;  /* 0x0000002100007c02 */ /* 0x002fee0008000f00 */
.L_x_99:
[----:B-1----:R1:W2:Y:S02]  /*8ae0*/  SYNCS.PHASECHK.TRANS64.TRYWAIT P0, [R0+URZ+0x10], R3 ;  /* 0x00001003000075a7 */ /* 0x0022a400080011ff */
[----:B--2---:R-:W-:Y:S05]  /*8af0*/  @!P0 NANOSLEEP.SYNCS 0x989680 ;  /* 0x009896800000895d */ /* 0x004fea0003900000 */
[----:B------:R-:W2:Y:S02]  /*8b00*/  @!P0 SYNCS.PHASECHK.TRANS64 P0, [R0+URZ+0x10], R3 ;  /* 0x00001003000085a7 */ /* 0x000ea400080010ff */
[----:B--2---:R-:W-:Y:S05]  /*8b10*/  @!P0 BRA `(.L_x_99) ;  /* 0xfffffffc00f08947 */ /* 0x004fea000383ffff */
[----:B------:R-:W-:Y:S05]  /*8b20*/  BRA `(.L_x_21) ;  /* 0xffffff8c00287947 */ /* 0x000fea000383ffff */
.L_x_28:
[----:B-1----:R-:W-:Y:S07]  /*8b30*/  MOV R0, UR33 ;  /* 0x0000002100007c02 */ /* 0x002fee0008000f00 */
.L_x_100:
[----:B-1----:R1:W2:Y:S02]  /*8b40*/  SYNCS.PHASECHK.TRANS64.TRYWAIT P0, [R0+URZ+0x10], R3 ;  /* 0x00001003000075a7 */ /* 0x0022a400080011ff */
[----:B--2---:R-:W-:Y:S05]  /*8b50*/  @!P0 NANOSLEEP.SYNCS 0x989680 ;  /* 0x009896800000895d */ /* 0x004fea0003900000 */
[----:B------:R-:W2:Y:S02]  /*8b60*/  @!P0 SYNCS.PHASECHK.TRANS64 P0, [R0+URZ+0x10], R3 ;  /* 0x00001003000085a7 */ /* 0x000ea400080010ff */
[----:B--2---:R-:W-:Y:S05]  /*8b70*/  @!P0 BRA `(.L_x_100) ;  /* 0xfffffffc00f08947 */ /* 0x004fea000383ffff */
[----:B------:R-:W-:Y:S05]  /*8b80*/  BRA `(.L_x_27) ;  /* 0xffffff9000007947 */ /* 0x000fea000383ffff */
.L_x_32:
[----:B-1----:R1:W2:Y:S02]  /*8b90*/  SYNCS.PHASECHK.TRANS64.TRYWAIT P0, [R3+URZ+0x40], R0 ;  /* 0x00004000030075a7 */ /* 0x0022a400080011ff */
[----:B--2---:R-:W-:Y:S05]  /*8ba0*/  @!P0 NANOSLEEP.SYNCS 0x989680 ;  /* 0x009896800000895d */ /* 0x004fea0003900000 */
[----:B------:R-:W2:Y:S02]  /*8bb0*/  @!P0 SYNCS.PHASECHK.TRANS64 P0, [R3+URZ+0x40], R0 ;  /* 0x00004000030085a7 */ /* 0x000ea400080010ff */
[----:B--2---:R-:W-:Y:S05]  /*8bc0*/  @!P0 BRA `(.L_x_32) ;  /* 0xfffffffc00f08947 */ /* 0x004fea000383ffff */
[----:B------:R-:W-:Y:S05]  /*8bd0*/  BRA `(.L_x_101) ;  /* 0xffffff9000b87947 */ /* 0x000fea000383ffff */
.L_x_36:
[----:B-1----:R-:W-:-:S07]  /*8be0*/  MOV R0, UR4 ;  /* 0x0000000400007c02 */ /* 0x002fce0008000f00 */
.L_x_102:
[----:B-1----:R1:W2:Y:S02]  /*8bf0*/  SYNCS.PHASECHK.TRANS64.TRYWAIT P0, [R0+URZ], R3 ;  /* 0x00000003000075a7 */ /* 0x0022a400080011ff */
[----:B--2---:R-:W-:Y:S05]  /*8c00*/  @!P0 NANOSLEEP.SYNCS 0x989680 ;  /* 0x009896800000895d */ /* 0x004fea0003900000 */
[----:B------:R-:W2:Y:S02]  /*8c10*/  @!P0 SYNCS.PHASECHK.TRANS64 P0, [R0+URZ], R3 ;  /* 0x00000003000085a7 */ /* 0x000ea400080010ff */
[----:B--2---:R-:W-:Y:S05]  /*8c20*/  @!P0 BRA `(.L_x_102) ;  /* 0xfffffffc00f08947 */ /* 0x004fea000383ffff */
[----:B------:R-:W-:Y:S05]  /*8c30*/  BRA `(.L_x_103) ;  /* 0xffffff98005c7947 */ /* 0x000fea000383ffff */
.L_x_39:
[----:B--2---:R2:W3:Y:S02]  /*8c40*/  SYNCS.PHASECHK.TRANS64.TRYWAIT P0, [R2+URZ+0xa0], R5 ;  /* 0x0000a005020075a7 */ /* 0x0044e400080011ff */
[----:B---3--:R-:W-:Y:S05]  /*8c50*/  @!P0 NANOSLEEP.SYNCS 0x989680 ;  /* 0x009896800000895d */ /* 0x008fea0003900000 */
[----:B------:R-:W3:Y:S02]  /*8c60*/  @!P0 SYNCS.PHASECHK.TRANS64 P0, [R2+URZ+0xa0], R5 ;  /* 0x0000a005020085a7 */ /* 0x000ee400080010ff */
[----:B---3--:R-:W-:Y:S05]  /*8c70*/  @!P0 BRA `(.L_x_39) ;  /* 0xfffffffc00f08947 */ /* 0x008fea000383ffff */
[----:B------:R-:W-:Y:S05]  /*8c80*/  BRA `(.L_x_104) ;  /* 0xffffff9800b87947 */ /* 0x000fea000383ffff */
.L_x_40:
[----:B------:R-:W-:-:S07]  /*8c90*/  MOV R2, UR4 ;  /* 0x0000000400027c02 */ /* 0x000fce0008000f00 */
.L_x_105:
[----:B--2---:R2:W3:Y:S02]  /*8ca0*/  SYNCS.PHASECHK.TRANS64.TRYWAIT P0, [R2+URZ+0x50], R5 ;  /* 0x00005005020075a7 */ /* 0x0044e400080011ff */
[----:B---3--:R-:W-:Y:S05]  /*8cb0*/  @!P0 NANOSLEEP.SYNCS 0x989680 ;  /* 0x009896800000895d */ /* 0x008fea0003900000 */
[----:B------:R-:W3:Y:S02]  /*8cc0*/  @!P0 SYNCS.PHASECHK.TRANS64 P0, [R2+URZ+0x50], R5 ;  /* 0x00005005020085a7 */ /* 0x000ee400080010ff */
[----:B---3--:R-:W-:Y:S05]  /*8cd0*/  @!P0 BRA `(.L_x_105) ;  /* 0xfffffffc00f08947 */ /* 0x008fea000383ffff */
[----:B------:R-:W-:Y:S05]  /*8ce0*/  BRA `(.L_x_106) ;  /* 0xffffff9800c87947 */ /* 0x000fea000383ffff */
.L_x_41:
[----:B--2---:R2:W3:Y:S02]  /*8cf0*/  SYNCS.PHASECHK.TRANS64.TRYWAIT P1, [R2+URZ+0x40], R5 ;  /* 0x00004005020075a7 */ /* 0x0044e400080211ff */
[----:B---3--:R-:W-:Y:S05]  /*8d00*/  @!P1 NANOSLEEP.SYNCS 0x989680 ;  /* 0x009896800000995d */ /* 0x008fea0003900000 */
[----:B------:R-:W3:Y:S02]  /*8d10*/  @!P1 SYNCS.PHASECHK.TRANS64 P1, [R2+URZ+0x40], R5 ;  /* 0x00004005020095a7 */ /* 0x000ee400080210ff */
[----:B---3--:R-:W-:Y:S05]  /*8d20*/  @!P1 BRA `(.L_x_41) ;  /* 0xfffffffc00f09947 */ /* 0x008fea000383ffff */
[----:B------:R-:W-:Y:S05]  /*8d30*/  BRA `(.L_x_107) ;  /* 0xffffff9800f87947 */ /* 0x000fea000383ffff */
.L_x_44:
[----:B------:R-:W-:-:S07]  /*8d40*/  MOV R0, UR4 ;  /* 0x0000000400007c02 */ /* 0x000fce0008000f00 */
.L_x_108:
[----:B--2---:R2:W3:Y:S02]  /*8d50*/  SYNCS.PHASECHK.TRANS64.TRYWAIT P0, [R0+URZ+0x50], R3 ;  /* 0x00005003000075a7 */ /* 0x0044e400080011ff */
[----:B---3--:R-:W-:Y:S05]  /*8d60*/  @!P0 NANOSLEEP.SYNCS 0x989680 ;  /* 0x009896800000895d */ /* 0x008fea0003900000 */
[----:B------:R-:W3:Y:S02]  /*8d70*/  @!P0 SYNCS.PHASECHK.TRANS64 P0, [R0+URZ+0x50], R3 ;  /* 0x00005003000085a7 */ /* 0x000ee400080010ff */
[----:B---3--:R-:W-:Y:S05]  /*8d80*/  @!P0 BRA `(.L_x_108) ;  /* 0xfffffffc00f08947 */ /* 0x008fea000383ffff */
[----:B------:R-:W-:Y:S05]  /*8d90*/  BRA `(.L_x_43) ;  /* 0xffffff9c004c7947 */ /* 0x000fea000383ffff */
.L_x_51:
[----:B-1----:R1:W2:Y:S02]  /*8da0*/  SYNCS.PHASECHK.TRANS64.TRYWAIT P1, [R0+URZ+0x40], R5 ;  /* 0x00004005000075a7 */ /* 0x0022a400080211ff */
[----:B--2---:R-:W-:Y:S05]  /*8db0*/  @!P1 NANOSLEEP.SYNCS 0x989680 ;  /* 0x009896800000995d */ /* 0x004fea0003900000 */
[----:B------:R-:W2:Y:S02]  /*8dc0*/  @!P1 SYNCS.PHASECHK.TRANS64 P1, [R0+URZ+0x40], R5 ;  /* 0x00004005000095a7 */ /* 0x000ea400080210ff */
[----:B--2---:R-:W-:Y:S05]  /*8dd0*/  @!P1 BRA `(.L_x_51) ;  /* 0xfffffffc00f09947 */ /* 0x004fea000383ffff */
[----:B------:R-:W-:Y:S05]  /*8de0*/  BRA `(.L_x_109) ;  /* 0xffffffa000dc7947 */ /* 0x000fea000383ffff */
.L_x_52:
[----:B------:R-:W-:-:S07]  /*8df0*/  MOV R3, UR46 ;  /* 0x0000002e00037c02 */ /* 0x000fce0008000f00 */
.L_x_110:
[----:B-1----:R1:W2:Y:S02]  /*8e00*/  SYNCS.PHASECHK.TRANS64.TRYWAIT P0, [R3+URZ+0x80], R0 ;  /* 0x00008000030075a7 */ /* 0x0022a400080011ff */
[----:B--2---:R-:W-:Y:S05]  /*8e10*/  @!P0 NANOSLEEP.SYNCS 0x989680 ;  /* 0x009896800000895d */ /* 0x004fea0003900000 */
[----:B------:R-:W2:Y:S02]  /*8e20*/  @!P0 SYNCS.PHASECHK.TRANS64 P0, [R3+URZ+0x80], R0 ;  /* 0x00008000030085a7 */ /* 0x000ea400080010ff */
[----:B--2---:R-:W-:Y:S05]  /*8e30*/  @!P0 BRA `(.L_x_110) ;  /* 0xfffffffc00f08947 */ /* 0x004fea000383ffff */
[----:B------:R-:W-:Y:S05]  /*8e40*/  BRA `(.L_x_111) ;  /* 0xffffffa400287947 */ /* 0x000fea000383ffff */
.L_x_55:
[----:B------:R-:W-:Y:S07]  /*8e50*/  MOV R0, UR7 ;  /* 0x0000000700007c02 */ /* 0x000fee0008000f00 */
.L_x_112:
[----:B-1----:R1:W2:Y:S02]  /*8e60*/  SYNCS.PHASECHK.TRANS64.TRYWAIT P0, [R0+URZ], R3 ;  /* 0x00000003000075a7 */ /* 0x0022a400080011ff */
[----:B--2---:R-:W-:Y:S05]  /*8e70*/  @!P0 NANOSLEEP.SYNCS 0x989680 ;  /* 0x009896800000895d */ /* 0x004fea0003900000 */
[----:B------:R-:W2:Y:S02]  /*8e80*/  @!P0 SYNCS.PHASECHK.TRANS64 P0, [R0+URZ], R3 ;  /* 0x00000003000085a7 */ /* 0x000ea400080010ff */
[----:B--2---:R-:W-:Y:S05]  /*8e90*/  @!P0 BRA `(.L_x_112) ;  /* 0xfffffffc00f08947 */ /* 0x004fea000383ffff */
[----:B------:R-:W-:Y:S05]  /*8ea0*/  BRA `(.L_x_54) ;  /* 0xffffffa400447947 */ /* 0x000fea000383ffff */
.L_x_58:
[----:B------:R-:W-:-:S07]  /*8eb0*/  MOV R0, UR4 ;  /* 0x0000000400007c02 */ /* 0x000fce0008000f00 */
.L_x_113:
[----:B--2---:R2:W4:Y:S02]  /*8ec0*/  SYNCS.PHASECHK.TRANS64.TRYWAIT P0, [R0+URZ], R3 ;  /* 0x00000003000075a7 */ /* 0x00452400080011ff */
[----:B----4-:R-:W-:Y:S05]  /*8ed0*/  @!P0 NANOSLEEP.SYNCS 0x989680 ;  /* 0x009896800000895d */ /* 0x010fea0003900000 */
[----:B------:R-:W4:Y:S02]  /*8ee0*/  @!P0 SYNCS.PHASECHK.TRANS64 P0, [R0+URZ], R3 ;  /* 0x00000003000085a7 */ /* 0x000f2400080010ff */
[----:B----4-:R-:W-:Y:S05]  /*8ef0*/  @!P0 BRA `(.L_x_113) ;  /* 0xfffffffc00f08947 */ /* 0x010fea000383ffff */
[----:B------:R-:W-:Y:S05]  /*8f00*/  BRA `(.L_x_114) ;  /* 0xffffffa800707947 */ /* 0x000fea000383ffff */
.L_x_59:
[----:B------:R-:W-:-:S07]  /*8f10*/  MOV R0, UR5 ;  /* 0x0000000500007c02 */ /* 0x000fce0008000f00 */
.L_x_115:
[----:B-1----:R1:W2:Y:S02]  /*8f20*/  SYNCS.PHASECHK.TRANS64.TRYWAIT P0, [R0+URZ], R3 ;  /* 0x00000003000075a7 */ /* 0x0022a400080011ff */
[----:B--2---:R-:W-:Y:S05]  /*8f30*/  @!P0 NANOSLEEP.SYNCS 0x989680 ;  /* 0x009896800000895d */ /* 0x004fea0003900000 */
[----:B------:R-:W2:Y:S02]  /*8f40*/  @!P0 SYNCS.PHASECHK.TRANS64 P0, [R0+URZ], R3 ;  /* 0x00000003000085a7 */ /* 0x000ea400080010ff */
[----:B--2---:R-:W-:Y:S05]  /*8f50*/  @!P0 BRA `(.L_x_115) ;  /* 0xfffffffc00f08947 */ /* 0x004fea000383ffff */
[----:B------:R-:W-:Y:S05]  /*8f60*/  BRA `(.L_x_116) ;  /* 0xffffffa8007c7947 */ /* 0x000fea000383ffff */
.L_x_60:
[----:B------:R-:W-:-:S07]  /*8f70*/  MOV R0, UR5 ;  /* 0x0000000500007c02 */ /* 0x000fce0008000f00 */
.L_x_117:
[----:B-1----:R1:W2:Y:S02]  /*8f80*/  SYNCS.PHASECHK.TRANS64.TRYWAIT P0, [R0+URZ], R3 ;  /* 0x00000003000075a7 */ /* 0x0022a400080011ff */
[----:B--2---:R-:W-:Y:S05]  /*8f90*/  @!P0 NANOSLEEP.SYNCS 0x989680 ;  /* 0x009896800000895d */ /* 0x004fea0003900000 */
[----:B------:R-:W2:Y:S02]  /*8fa0*/  @!P0 SYNCS.PHASECHK.TRANS64 P0, [R0+URZ], R3 ;  /* 0x00000003000085a7 */ /* 0x000ea400080010ff */
[----:B--2---:R-:W-:Y:S05]  /*8fb0*/  @!P0 BRA `(.L_x_117) ;  /* 0xfffffffc00f08947 */ /* 0x004fea000383ffff */
[----:B------:R-:W-:Y:S05]  /*8fc0*/  BRA `(.L_x_118) ;  /* 0xffffffa800887947 */ /* 0x000fea000383ffff */
.L_x_61:
[----:B------:R-:W-:-:S07]  /*8fd0*/  MOV R0, UR4 ;  /* 0x0000000400007c02 */ /* 0x000fce0008000f00 */
.L_x_119:
[----:B-1----:R1:W2:Y:S02]  /*8fe0*/  SYNCS.PHASECHK.TRANS64.TRYWAIT P0, [R0+URZ], R3 ;  /* 0x00000003000075a7 */ /* 0x0022a400080011ff */
[----:B--2---:R-:W-:Y:S05]  /*8ff0*/  @!P0 NANOSLEEP.SYNCS 0x989680 ;  /* 0x009896800000895d */ /* 0x004fea0003900000 */
[----:B------:R-:W2:Y:S02]  /*9000*/  @!P0 SYNCS.PHASECHK.TRANS64 P0, [R0+URZ], R3 ;  /* 0x00000003000085a7 */ /* 0x000ea400080010ff */
[----:B--2---:R-:W-:Y:S05]  /*9010*/  @!P0 BRA `(.L_x_119) ;  /* 0xfffffffc00f08947 */ /* 0x004fea000383ffff */
[----:B------:R-:W-:Y:S05]  /*9020*/  BRA `(.L_x_120) ;  /* 0xffffffa800947947 */ /* 0x000fea000383ffff */
.L_x_66:
[----:B---3--:R3:W4:Y:S02]  /*9030*/  SYNCS.PHASECHK.TRANS64.TRYWAIT P0, [R3+URZ+0x40], R0 ;  /* 0x00004000030075a7 */ /* 0x00872400080011ff */
[----:B----4-:R-:W-:Y:S05]  /*9040*/  @!P0 NANOSLEEP.SYNCS 0x989680 ;  /* 0x009896800000895d */ /* 0x010fea0003900000 */
[----:B------:R-:W4:Y:S02]  /*9050*/  @!P0 SYNCS.PHASECHK.TRANS64 P0, [R3+URZ+0x40], R0 ;  /* 0x00004000030085a7 */ /* 0x000f2400080010ff */
[----:B----4-:R-:W-:Y:S05]  /*9060*/  @!P0 BRA `(.L_x_66) ;  /* 0xfffffffc00f08947 */ /* 0x010fea000383ffff */
[----:B------:R-:W-:Y:S05]  /*9070*/  BRA `(.L_x_121) ;  /* 0xffffffac00b87947 */ /* 0x000fea000383ffff */
.L_x_69:
[----:B------:R-:W-:Y:S07]  /*9080*/  MOV R0, UR21 ;  /* 0x0000001500007c02 */ /* 0x000fee0008000f00 */
.L_x_122:
[----:B-1----:R1:W3:Y:S02]  /*9090*/  SYNCS.PHASECHK.TRANS64.TRYWAIT P1, [R0+URZ+0x38], R3 ;  /* 0x00003803000075a7 */ /* 0x0022e400080211ff */
[----:B---3--:R-:W-:Y:S05]  /*90a0*/  @!P1 NANOSLEEP.SYNCS 0x989680 ;  /* 0x009896800000995d */ /* 0x008fea0003900000 */
[----:B------:R-:W3:Y:S02]  /*90b0*/  @!P1 SYNCS.PHASECHK.TRANS64 P1, [R0+URZ+0x38], R3 ;  /* 0x00003803000095a7 */ /* 0x000ee400080210ff */
[----:B---3--:R-:W-:Y:S05]  /*90c0*/  @!P1 BRA `(.L_x_122) ;  /* 0xfffffffc00f09947 */ /* 0x008fea000383ffff */
[----:B------:R-:W-:Y:S05]  /*90d0*/  BRA `(.L_x_68) ;  /* 0xffffffb4002c7947 */ /* 0x000fea000383ffff */
.L_x_72:
[----:B-1----:R-:W-:Y:S07]  /*90e0*/  MOV R3, UR21 ;  /* 0x0000001500037c02 */ /* 0x002fee0008000f00 */
.L_x_123:
[----:B-1----:R1:W3:Y:S02]  /*90f0*/  SYNCS.PHASECHK.TRANS64.TRYWAIT P0, [R3+URZ+0x28], R2 ;  /* 0x00002802030075a7 */ /* 0x0022e400080011ff */
[----:B---3--:R-:W-:Y:S05]  /*9100*/  @!P0 NANOSLEEP.SYNCS 0x989680 ;  /* 0x009896800000895d */ /* 0x008fea0003900000 */
[----:B------:R-:W3:Y:S02]  /*9110*/  @!P0 SYNCS.PHASECHK.TRANS64 P0, [R3+URZ+0x28], R2 ;  /* 0x00002802030085a7 */ /* 0x000ee400080010ff */
[----:B---3--:R-:W-:Y:S05]  /*9120*/  @!P0 BRA `(.L_x_123) ;  /* 0xfffffffc00f08947 */ /* 0x008fea000383ffff */
[----:B------:R-:W-:Y:S05]  /*9130*/  BRA `(.L_x_124) ;  /* 0xffffffb400807947 */ /* 0x000fea000383ffff */
.L_x_75:
[----:B------:R-:W-:Y:S07]  /*9140*/  MOV R0, UR4 ;  /* 0x0000000400007c02 */ /* 0x000fee0008000f00 */
.L_x_125:
[----:B--2---:R2:W3:Y:S02]  /*9150*/  SYNCS.PHASECHK.TRANS64.TRYWAIT P0, [R0+URZ+0x40], R3 ;  /* 0x00004003000075a7 */ /* 0x0044e400080011ff */
[----:B---3--:R-:W-:Y:S05]  /*9160*/  @!P0 NANOSLEEP.SYNCS 0x989680 ;  /* 0x009896800000895d */ /* 0x008fea0003900000 */
[----:B------:R-:W3:Y:S02]  /*9170*/  @!P0 SYNCS.PHASECHK.TRANS64 P0, [R0+URZ+0x40], R3 ;  /* 0x00004003000085a7 */ /* 0x000ee400080010ff */
[----:B---3--:R-:W-:Y:S05]  /*9180*/  @!P0 BRA `(.L_x_125) ;  /* 0xfffffffc00f08947 */ /* 0x008fea000383ffff */
[----:B------:R-:W-:Y:S05]  /*9190*/  BRA `(.L_x_126) ;  /* 0xffffffb800e87947 */ /* 0x000fea000383ffff */
.L_x_85:
[----:B-1----:R-:W-:Y:S04]  /*91a0*/  MOV R0, UR45 ;  /* 0x0000002d00007c02 */ /* 0x002fe80008000f00 */
[----:B------:R1:W2:Y:S03]  /*91b0*/  SYNCS.PHASECHK.TRANS64.TRYWAIT P1, [R0+URZ+0x20], R3 ;  /* 0x00002003000075a7 */ /* 0x0002a600080211ff */
[----:B--2---:R-:W-:Y:S05]  /*91c0*/  @!P1 NANOSLEEP.SYNCS 0x989680 ;  /* 0x009896800000995d */ /* 0x004fea0003900000 */
[----:B------:R-:W2:Y:S02]  /*91d0*/  @!P1 SYNCS.PHASECHK.TRANS64 P1, [R0+URZ+0x20], R3 ;  /* 0x00002003000095a7 */ /* 0x000ea400080210ff */
[----:B--2---:R-:W-:Y:S05]  /*91e0*/  @!P1 BRA `(.L_x_85) ;  /* 0xfffffffc00ec9947 */ /* 0x004fea000383ffff */
[----:B------:R-:W-:Y:S05]  /*91f0*/  BRA `(.L_x_84) ;  /* 0xffffffc800a47947 */ /* 0x000fea000383ffff */
.L_x_87:
[----:B------:R1:W1:Y:S02]  /*9200*/  SYNCS.PHASECHK.TRANS64.TRYWAIT P0, [R22+URZ+0x60], R5 ;  /* 0x00006005160075a7 */ /* 0x00026400080011ff */
[----:B-1----:R-:W-:Y:S05]  /*9210*/  @!P0 NANOSLEEP.SYNCS 0x989680 ;  /* 0x009896800000895d */ /* 0x002fea0003900000 */
[----:B------:R-:W1:Y:S02]  /*9220*/  @!P0 SYNCS.PHASECHK.TRANS64 P0, [R22+URZ+0x60], R5 ;  /* 0x00006005160085a7 */ /* 0x000e6400080010ff */
[----:B-1----:R-:W-:Y:S05]  /*9230*/  @!P0 BRA `(.L_x_87) ;  /* 0xfffffffc00f08947 */ /* 0x002fea000383ffff */
[----:B------:R-:W-:Y:S05]  /*9240*/  BRA `(.L_x_86) ;  /* 0xffffffc800e87947 */ /* 0x000fea000383ffff */
        .weak           $__internal_0_$__cuda_sm10x_tcgen05_guardrail_trap_col_being_dealloced_not_returned_by_alloc
        .type           $__internal_0_$__cuda_sm10x_tcgen05_guardrail_trap_col_being_dealloced_not_returned_by_alloc,@function
        .size           $__internal_0_$__cuda_sm10x_tcgen05_guardrail_trap_col_being_dealloced_not_returned_by_alloc,($__internal_1_$__cuda_sm10x_tcgen05_guardrail_trap_phase_invalid_during_alloc - $__internal_0_$__cuda_sm10x_tcgen05_guardrail_trap_col_being_dealloced_not_returned_by_alloc)
$__internal_0_$__cuda_sm10x_tcgen05_guardrail_trap_col_being_dealloced_not_returned_by_alloc:
[----:B------:R-:W-:Y:S05]  /*9250*/  BPT.TRAP 0x1 ;  /* 0x000000040000795c */ /* 0x000fea0000300000 */
[----:B------:R-:W-:-:S04]  /*9260*/  HFMA2 R3, -RZ, RZ, 0, 0 ;  /* 0x00000000ff037431 */ /* 0x000fc800000001ff */
[----:B------:R-:W-:Y:S05]  /*9270*/  RET.REL.NODEC R2 `(_ZN7cutlass13device_kernelINS_4gemm6kernel13GemmUniversalIN4cute5tupleIJiiiiEEENS1_10collective13CollectiveMmaINS1_35MainloopSm100TmaUmmaWarpSpecializedILi2ELi2ELi4ENS5_IJNS4_1CILi1EEESB_SB_EEEEENS5_IJNSA_ILi64EEENSA_ILi224EEENSA_ILi256EEEEEENS_12float_e4m3_tENS5_IJlSB_lEEESI_SJ_NS4_8TiledMMAINS4_8MMA_AtomIJNS4_10MMA_TraitsINS4_19SM100_MMA_F8F6F4_SSEJSI_SI_fSE_SF_NS4_17integral_constantINS4_4UMMA5MajorELSQ_0EEESR_NSO_INSP_7ScaleInELSS_0EEEST_EEEEEENS4_6LayoutISC_NS5_IJNSA_ILi0EEESX_SX_EEEEENS5_IJNS4_10UnderscoreES10_S10_EEEEENS4_13SM90_TMA_LOADENS4_14ComposedLayoutINS4_7SwizzleILi3ELi4ELi3EEENS4_18smem_ptr_flag_bitsILi8EEENSW_INS5_IJNSA_ILi8EEENSA_ILi128EEEEEENS5_IJS1A_SB_EEEEEEEvNS4_8identityES13_S1E_vS1F_EENS_8epilogue10collective18CollectiveEpilogueINS1H_23Sm100TmaWarpSpecializedILi1ELi1ELi112ELb0ELb0EEEJSH_NS5_IJNSW_ISE_SB_EENSW_ISF_SB_EEEEESI_SJ_SI_SJ_NS1H_6fusion15FusionCallbacksIS1L_NS1P_17LinearCombinationISI_fSI_fLNS_15FloatRoundStyleE2EEESH_S1O_JEEENS4_5SM1004TMEM4LOAD26SM100_TMEM_LOAD_16dp32b16xES13_NS14_INS15_ILi1ELi4ELi3EEES18_NSW_INS5_IJS19_NSA_ILi32EEEEEENS5_IJS20_SB_EEEEEEENS4_39AutoVectorizingCopyWithAssumedAlignmentILi128EEENS4_14SM90_TMA_STOREES24_S26_S26_EEEvvEEEEvNT_6ParamsE) ;  /* 0xffffff6c02607950 */ /* 0x000fea0003c3ffff */
        .weak           $__internal_1_$__cuda_sm10x_tcgen05_guardrail_trap_phase_invalid_during_alloc
        .type           $__internal_1_$__cuda_sm10x_tcgen05_guardrail_trap_phase_invalid_during_alloc,@function
        .size           $__internal_1_$__cuda_sm10x_tcgen05_guardrail_trap_phase_invalid_during_alloc,($__internal_2_$__cuda_sm10x_tcgen05_guardrail_trap_unallocated_columns_being_dealloced - $__internal_1_$__cuda_sm10x_tcgen05_guardrail_trap_phase_invalid_during_alloc)
$__internal_1_$__cuda_sm10x_tcgen05_guardrail_trap_phase_invalid_during_alloc:
[----:B------:R-:W-:Y:S05]  /*9280*/  BPT.TRAP 0x1 ;  /* 0x000000040000795c */ /* 0x000fea0000300000 */
[----:B------:R-:W-:-:S04]  /*9290*/  MOV R3, 0x0 ;  /* 0x0000000000037802 */ /* 0x000fc80000000f00 */
[----:B------:R-:W-:Y:S05]  /*92a0*/  RET.REL.NODEC R2 `(_ZN7cutlass13device_kernelINS_4gemm6kernel13GemmUniversalIN4cute5tupleIJiiiiEEENS1_10collective13CollectiveMmaINS1_35MainloopSm100TmaUmmaWarpSpecializedILi2ELi2ELi4ENS5_IJNS4_1CILi1EEESB_SB_EEEEENS5_IJNSA_ILi64EEENSA_ILi224EEENSA_ILi256EEEEEENS_12float_e4m3_tENS5_IJlSB_lEEESI_SJ_NS4_8TiledMMAINS4_8MMA_AtomIJNS4_10MMA_TraitsINS4_19SM100_MMA_F8F6F4_SSEJSI_SI_fSE_SF_NS4_17integral_constantINS4_4UMMA5MajorELSQ_0EEESR_NSO_INSP_7ScaleInELSS_0EEEST_EEEEEENS4_6LayoutISC_NS5_IJNSA_ILi0EEESX_SX_EEEEENS5_IJNS4_10UnderscoreES10_S10_EEEEENS4_13SM90_TMA_LOADENS4_14ComposedLayoutINS4_7SwizzleILi3ELi4ELi3EEENS4_18smem_ptr_flag_bitsILi8EEENSW_INS5_IJNSA_ILi8EEENSA_ILi128EEEEEENS5_IJS1A_SB_EEEEEEEvNS4_8identityES13_S1E_vS1F_EENS_8epilogue10collective18CollectiveEpilogueINS1H_23Sm100TmaWarpSpecializedILi1ELi1ELi112ELb0ELb0EEEJSH_NS5_IJNSW_ISE_SB_EENSW_ISF_SB_EEEEESI_SJ_SI_SJ_NS1H_6fusion15FusionCallbacksIS1L_NS1P_17LinearCombinationISI_fSI_fLNS_15FloatRoundStyleE2EEESH_S1O_JEEENS4_5SM1004TMEM4LOAD26SM100_TMEM_LOAD_16dp32b16xES13_NS14_INS15_ILi1ELi4ELi3EEES18_NSW_INS5_IJS19_NSA_ILi32EEEEEENS5_IJS20_SB_EEEEEEENS4_39AutoVectorizingCopyWithAssumedAlignmentILi128EEENS4_14SM90_TMA_STOREES24_S26_S26_EEEvvEEEEvNT_6ParamsE) ;  /* 0xffffff6c02547950 */ /* 0x000fea0003c3ffff */
        .weak           $__internal_2_$__cuda_sm10x_tcgen05_guardrail_trap_unallocated_columns_being_dealloced
        .type           $__internal_2_$__cuda_sm10x_tcgen05_guardrail_trap_unallocated_columns_being_dealloced,@function
        .size           $__internal_2_$__cuda_sm10x_tcgen05_guardrail_trap_unallocated_columns_being_dealloced,(.L_x_128 - $__internal_2_$__cuda_sm10x_tcgen05_guardrail_trap_unallocated_columns_being_dealloced)
$__internal_2_$__cuda_sm10x_tcgen05_guardrail_trap_unallocated_columns_being_dealloced:
[----:B------:R-:W-:Y:S05]  /*92b0*/  BPT.TRAP 0x1 ;  /* 0x000000040000795c */ /* 0x000fea0000300000 */
[----:B------:R-:W-:-:S04]  /*92c0*/  HFMA2 R3, -RZ, RZ, 0, 0 ;  /* 0x00000000ff037431 */ /* 0x000fc800000001ff */
[----:B------:R-:W-:Y:S05]  /*92d0*/  RET.REL.NODEC R2 `(_ZN7cutlass13device_kernelINS_4gemm6kernel13GemmUniversalIN4cute5tupleIJiiiiEEENS1_10collective13CollectiveMmaINS1_35MainloopSm100TmaUmmaWarpSpecializedILi2ELi2ELi4ENS5_IJNS4_1CILi1EEESB_SB_EEEEENS5_IJNSA_ILi64EEENSA_ILi224EEENSA_ILi256EEEEEENS_12float_e4m3_tENS5_IJlSB_lEEESI_SJ_NS4_8TiledMMAINS4_8MMA_AtomIJNS4_10MMA_TraitsINS4_19SM100_MMA_F8F6F4_SSEJSI_SI_fSE_SF_NS4_17integral_constantINS4_4UMMA5MajorELSQ_0EEESR_NSO_INSP_7ScaleInELSS_0EEEST_EEEEEENS4_6LayoutISC_NS5_IJNSA_ILi0EEESX_SX_EEEEENS5_IJNS4_10UnderscoreES10_S10_EEEEENS4_13SM90_TMA_LOADENS4_14ComposedLayoutINS4_7SwizzleILi3ELi4ELi3EEENS4_18smem_ptr_flag_bitsILi8EEENSW_INS5_IJNSA_ILi8EEENSA_ILi128EEEEEENS5_IJS1A_SB_EEEEEEEvNS4_8identityES13_S1E_vS1F_EENS_8epilogue10collective18CollectiveEpilogueINS1H_23Sm100TmaWarpSpecializedILi1ELi1ELi112ELb0ELb0EEEJSH_NS5_IJNSW_ISE_SB_EENSW_ISF_SB_EEEEESI_SJ_SI_SJ_NS1H_6fusion15FusionCallbacksIS1L_NS1P_17LinearCombinationISI_fSI_fLNS_15FloatRoundStyleE2EEESH_S1O_JEEENS4_5SM1004TMEM4LOAD26SM100_TMEM_LOAD_16dp32b16xES13_NS14_INS15_ILi1ELi4ELi3EEES18_NSW_INS5_IJS19_NSA_ILi32EEEEEENS5_IJS20_SB_EEEEEEENS4_39AutoVectorizingCopyWithAssumedAlignmentILi128EEENS4_14SM90_TMA_STOREES24_S26_S26_EEEvvEEEEvNT_6ParamsE) ;  /* 0xffffff6c02487950 */ /* 0x000fea0003c3ffff */
.L_x_127:
[----:B------:R-:W-:-:S00]  /*92e0*/  BRA `(.L_x_127) ;  /* 0xfffffffc00fc7947 */ /* 0x000fc0000383ffff */
[----:B------:R-:W-:-:S00]  /*92f0*/  NOP ;  /* 0x0000000000007918 */ /* 0x000fc00000000000 */
        /* <DEDUP_REMOVED lines=8> */
.L_x_128:


//--------------------- .nv.global.init           --------------------------
	.section	.nv.global.init,"aw",@progbits
.nv.global.init:
	.type		$str$27,@object
	.size		$str$27,($str$28 - $str$27)
$str$27:
        /*0000*/ 	.byte	0x28, 0x61, 0x64, 0x64, 0x72, 0x65, 0x73, 0x73, 0x20, 0x26, 0x20, 0x6d, 0x61, 0x73, 0x6b, 0x29
        /*0010*/ 	.byte	0x20, 0x3d, 0x3d, 0x20, 0x30, 0x00
	.type		$str$28,@object
	.size		$str$28,($str$26 - $str$28)
$str$28:
        /*0016*/ 	.byte	0x2f, 0x74, 0x6d, 0x70, 0x2f, 0x63, 0x75, 0x74, 0x6c, 0x61, 0x73, 0x73, 0x5f, 0x73, 0x77, 0x65
        /*0026*/ 	.byte	0x65, 0x70, 0x5f, 0x73, 0x72, 0x63, 0x2f, 0x69, 0x6e, 0x63, 0x6c, 0x75, 0x64, 0x65, 0x2f, 0x63
        /*0036*/ 	.byte	0x75, 0x74, 0x65, 0x2f, 0x70, 0x6f, 0x69, 0x6e, 0x74, 0x65, 0x72, 0x5f, 0x66, 0x6c, 0x61, 0x67
        /*0046*/ 	.byte	0x67, 0x65, 0x64, 0x2e, 0x68, 0x70, 0x70, 0x00
	.type		$str$26,@object
	.size		$str$26,($str$25 - $str$26)
$str$26:
        /*004e*/ 	.byte	0x2f, 0x74, 0x6d, 0x70, 0x2f, 0x63, 0x75, 0x74, 0x6c, 0x61, 0x73, 0x73, 0x5f, 0x73, 0x77, 0x65
        /*005e*/ 	.byte	0x65, 0x70, 0x5f, 0x73, 0x72, 0x63, 0x2f, 0x69, 0x6e, 0x63, 0x6c, 0x75, 0x64, 0x65, 0x2f, 0x63
        /*006e*/ 	.byte	0x75, 0x74, 0x65, 0x2f, 0x61, 0x74, 0x6f, 0x6d, 0x2f, 0x63, 0x6f, 0x70, 0x79, 0x5f, 0x74, 0x72
        /*007e*/ 	.byte	0x61, 0x69, 0x74, 0x73, 0x5f, 0x73, 0x6d, 0x31, 0x30, 0x30, 0x2e, 0x68, 0x70, 0x70, 0x00
	.type		$str$25,@object
	.size		$str$25,(__unnamed_1 - $str$25)
$str$25:
        /*008d*/ 	.byte	0x28, 0x28, 0x75, 0x69, 0x6e, 0x74, 0x33, 0x32, 0x5f, 0x74, 0x28, 0x74, 0x68, 0x72, 0x65, 0x61
        /*009d*/ 	.byte	0x64, 0x49, 0x64, 0x78, 0x2e, 0x78, 0x29, 0x20, 0x2f, 0x20, 0x33, 0x32, 0x29, 0x20, 0x25, 0x20
        /*00ad*/ 	.byte	0x34, 0x29, 0x20, 0x3d, 0x3d, 0x20, 0x28, 0x28, 0x28, 0x74, 0x6d, 0x65, 0x6d, 0x5f, 0x61, 0x64
        /*00bd*/ 	.byte	0x64, 0x72, 0x20, 0x3e, 0x3e, 0x20, 0x31, 0x36, 0x29, 0x20, 0x2f, 0x20, 0x33, 0x32, 0x29, 0x20
        /*00cd*/ 	.byte	0x25, 0x20, 0x34, 0x29, 0x00
	.type		__unnamed_1,@object
	.size		__unnamed_1,(__unnamed_2 - __unnamed_1)
__unnamed_1:
        /*00d2*/ 	.byte	0x61, 0x75, 0x74, 0x6f, 0x20, 0x63, 0x75, 0x74, 0x65, 0x3a, 0x3a, 0x61, 0x73, 0x5f, 0x70, 0x6f
        /* <DEDUP_REMOVED lines=24> */
        /*0262*/ 	.byte	0x3a, 0x3a, 0x43, 0x3c, 0x31, 0x34, 0x33, 0x33, 0x36, 0x3e, 0x3e, 0x3e, 0x3e, 0x5d, 0x00
	.type		__unnamed_2,@object
	.size		__unnamed_2,(.L_2 - __unnamed_2)
__unnamed_2:
        /* <DEDUP_REMOVED lines=37> */
        /*04c1*/ 	.byte	0x3a, 0x43, 0x3c, 0x30, 0x3e, 0x3e, 0x3e, 0x3e, 0x5d, 0x00
.L_2:


//--------------------- .nv.shared._ZN7cutlass13device_kernelINS_4gemm6kernel13GemmUniversalIN4cute5tupleIJiiiiEEENS1_10collective13CollectiveMmaINS1_35MainloopSm100TmaUmmaWarpSpecializedILi2ELi2ELi4ENS5_IJNS4_1CILi1EEESB_SB_EEEEENS5_IJNSA_ILi64EEENSA_ILi224EEENSA_ILi256EEEEEENS_12float_e4m3_tENS5_IJlSB_lEEESI_SJ_NS4_8TiledMMAINS4_8MMA_AtomIJNS4_10MMA_TraitsINS4_19SM100_MMA_F8F6F4_SSEJSI_SI_fSE_SF_NS4_17integral_constantINS4_4UMMA5MajorELSQ_0EEESR_NSO_INSP_7ScaleInELSS_0EEEST_EEEEEENS4_6LayoutISC_NS5_IJNSA_ILi0EEESX_SX_EEEEENS5_IJNS4_10UnderscoreES10_S10_EEEEENS4_13SM90_TMA_LOADENS4_14ComposedLayoutINS4_7SwizzleILi3ELi4ELi3EEENS4_18smem_ptr_flag_bitsILi8EEENSW_INS5_IJNSA_ILi8EEENSA_ILi128EEEEEENS5_IJS1A_SB_EEEEEEEvNS4_8identityES13_S1E_vS1F_EENS_8epilogue10collective18CollectiveEpilogueINS1H_23Sm100TmaWarpSpecializedILi1ELi1ELi112ELb0ELb0EEEJSH_NS5_IJNSW_ISE_SB_EENSW_ISF_SB_EEEEESI_SJ_SI_SJ_NS1H_6fusion15FusionCallbacksIS1L_NS1P_17LinearCombinationISI_fSI_fLNS_15FloatRoundStyleE2EEESH_S1O_JEEENS4_5SM1004TMEM4LOAD26SM100_TMEM_LOAD_16dp32b16xES13_NS14_INS15_ILi1ELi4ELi3EEES18_NSW_INS5_IJS19_NSA_ILi32EEEEEENS5_IJS20_SB_EEEEEEENS4_39AutoVectorizingCopyWithAssumedAlignmentILi128EEENS4_14SM90_TMA_STOREES24_S26_S26_EEEvvEEEEvNT_6ParamsE --------------------------
	.section	.nv.shared._ZN7cutlass13device_kernelINS_4gemm6kernel13GemmUniversalIN4cute5tupleIJiiiiEEENS1_10collective13CollectiveMmaINS1_35MainloopSm100TmaUmmaWarpSpecializedILi2ELi2ELi4ENS5_IJNS4_1CILi1EEESB_SB_EEEEENS5_IJNSA_ILi64EEENSA_ILi224EEENSA_ILi256EEEEEENS_12float_e4m3_tENS5_IJlSB_lEEESI_SJ_NS4_8TiledMMAINS4_8MMA_AtomIJNS4_10MMA_TraitsINS4_19SM100_MMA_F8F6F4_SSEJSI_SI_fSE_SF_NS4_17integral_constantINS4_4UMMA5MajorELSQ_0EEESR_NSO_INSP_7ScaleInELSS_0EEEST_EEEEEENS4_6LayoutISC_NS5_IJNSA_ILi0EEESX_SX_EEEEENS5_IJNS4_10UnderscoreES10_S10_EEEEENS4_13SM90_TMA_LOADENS4_14ComposedLayoutINS4_7SwizzleILi3ELi4ELi3EEENS4_18smem_ptr_flag_bitsILi8EEENSW_INS5_IJNSA_ILi8EEENSA_ILi128EEEEEENS5_IJS1A_SB_EEEEEEEvNS4_8identityES13_S1E_vS1F_EENS_8epilogue10collective18CollectiveEpilogueINS1H_23Sm100TmaWarpSpecializedILi1ELi1ELi112ELb0ELb0EEEJSH_NS5_IJNSW_ISE_SB_EENSW_ISF_SB_EEEEESI_SJ_SI_SJ_NS1H_6fusion15FusionCallbacksIS1L_NS1P_17LinearCombinationISI_fSI_fLNS_15FloatRoundStyleE2EEESH_S1O_JEEENS4_5SM1004TMEM4LOAD26SM100_TMEM_LOAD_16dp32b16xES13_NS14_INS15_ILi1ELi4ELi3EEES18_NSW_INS5_IJS19_NSA_ILi32EEEEEENS5_IJS20_SB_EEEEEEENS4_39AutoVectorizingCopyWithAssumedAlignmentILi128EEENS4_14SM90_TMA_STOREES24_S26_S26_EEEvvEEEEvNT_6ParamsE,"aw",@nobits
	.sectionflags	@""
	.align	16
	.zero		1024


//--------------------- .nv.shared.reserved.0     --------------------------
	.section	.nv.shared.reserved.0,"aw",@nobits
	.weak		__nv_reservedSMEM_offset_0_alias
	.size		__nv_reservedSMEM_offset_0_alias, 0, 64
	.other		__nv_reservedSMEM_offset_0_alias,@"STO_CUDA_RESERVED_SHARED STV_DEFAULT"
__nv_reservedSMEM_offset_0_alias:
	.zero		0
.nv.shared.reserved.0:
	.zero		64
	.weak		__nv_reservedSMEM_tcgen05_partition
	.type		__nv_reservedSMEM_tcgen05_partition,@object
	.size		__nv_reservedSMEM_tcgen05_partition,(.L_0 - __nv_reservedSMEM_tcgen05_partition)
__nv_reservedSMEM_tcgen05_partition:
	.zero		32
.L_0:


//--------------------- .nv.global                --------------------------
	.section	.nv.global,"aw",@nobits
.nv.global:
	.type		_ZN40_INTERNAL_b0a288f5_4_k_cu_1c562274_236264cute1_E,@object
	.size		_ZN40_INTERNAL_b0a288f5_4_k_cu_1c562274_236264cute1_E,(_ZN40_INTERNAL_b0a288f5_4_k_cu_1c562274_236264cuda3std3__45__cpo6cbeginE - _ZN40_INTERNAL_b0a288f5_4_k_cu_1c562274_236264cute1_E)
_ZN40_INTERNAL_b0a288f5_4_k_cu_1c562274_236264cute1_E:
	.zero		1
	.type		_ZN40_INTERNAL_b0a288f5_4_k_cu_1c562274_236264cuda3std3__45__cpo6cbeginE,@object
	.size		_ZN40_INTERNAL_b0a288f5_4_k_cu_1c562274_236264cuda3std3__45__cpo6cbeginE,(_ZN40_INTERNAL_b0a288f5_4_k_cu_1c562274_236264cuda3std3__48in_placeE - _ZN40_INTERNAL_b0a288f5_4_k_cu_1c562274_236264cuda3std3__45__cpo6cbeginE)
_ZN40_INTERNAL_b0a288f5_4_k_cu_1c562274_236264cuda3std3__45__cpo6cbeginE:
	.zero		1
	.type		_ZN40_INTERNAL_b0a288f5_4_k_cu_1c562274_236264cuda3std3__48in_placeE,@object
	.size		_ZN40_INTERNAL_b0a288f5_4_k_cu_1c562274_236264cuda3std3__48in_placeE,(_ZN40_INTERNAL_b0a288f5_4_k_cu_1c562274_236264cuda3std6ranges3__45__cpo9iter_moveE - _ZN40_INTERNAL_b0a288f5_4_k_cu_1c562274_236264cuda3std3__48in_placeE)
_ZN40_INTERNAL_b0a288f5_4_k_cu_1c562274_236264cuda3std3__48in_placeE:
	.zero		1
	.type		_ZN40_INTERNAL_b0a288f5_4_k_cu_1c562274_236264cuda3std6ranges3__45__cpo9iter_moveE,@object
	.size		_ZN40_INTERNAL_b0a288f5_4_k_cu_1c562274_236264cuda3std6ranges3__45__cpo9iter_moveE,(_ZN40_INTERNAL_b0a288f5_4_k_cu_1c562274_236264cuda3std3__45__cpo5beginE - _ZN40_INTERNAL_b0a288f5_4_k_cu_1c562274_236264cuda3std6ranges3__45__cpo9iter_moveE)
_ZN40_INTERNAL_b0a288f5_4_k_cu_1c562274_236264cuda3std6ranges3__45__cpo9iter_moveE:
	.zero		1
	.type		_ZN40_INTERNAL_b0a288f5_4_k_cu_1c562274_236264cuda3std3__45__cpo5beginE,@object
	.size		_ZN40_INTERNAL_b0a288f5_4_k_cu_1c562274_236264cuda3std3__45__cpo5beginE,(_ZN40_INTERNAL_b0a288f5_4_k_cu_1c562274_236264cuda3std3__442_GLOBAL__N__b0a288f5_4_k_cu_1c562274_236266ignoreE - _ZN40_INTERNAL_b0a288f5_4_k_cu_1c562274_236264cuda3std3__45__cpo5beginE)
_ZN40_INTERNAL_b0a288f5_4_k_cu_1c562274_236264cuda3std3__45__cpo5beginE:
	.zero		1
	.type		_ZN40_INTERNAL_b0a288f5_4_k_cu_1c562274_236264cuda3std3__442_GLOBAL__N__b0a288f5_4_k_cu_1c562274_236266ignoreE,@object
	.size		_ZN40_INTERNAL_b0a288f5_4_k_cu_1c562274_236264cuda3std3__442_GLOBAL__N__b0a288f5_4_k_cu_1c562274_236266ignoreE,(_ZN40_INTERNAL_b0a288f5_4_k_cu_1c562274_236264cute7productE - _ZN40_INTERNAL_b0a288f5_4_k_cu_1c562274_236264cuda3std3__442_GLOBAL__N__b0a288f5_4_k_cu_1c562274_236266ignoreE)
_ZN40_INTERNAL_b0a288f5_4_k_cu_1c562274_236264cuda3std3__442_GLOBAL__N__b0a288f5_4_k_cu_1c562274_236266ignoreE:
	.zero		1
	.type		_ZN40_INTERNAL_b0a288f5_4_k_cu_1c562274_236264cute7productE,@object
	.size		_ZN40_INTERNAL_b0a288f5_4_k_cu_1c562274_236264cute7productE,(_ZN40_INTERNAL_b0a288f5_4_k_cu_1c562274_236264cuda3std3__45__cpo3endE - _ZN40_INTERNAL_b0a288f5_4_k_cu_1c562274_236264cute7productE)
_ZN40_INTERNAL_b0a288f5_4_k_cu_1c562274_236264cute7productE:
	.zero		1
	.type		_ZN40_INTERNAL_b0a288f5_4_k_cu_1c562274_236264cuda3std3__45__cpo3endE,@object
	.size		_ZN40_INTERNAL_b0a288f5_4_k_cu_1c562274_236264cuda3std3__45__cpo3endE,(_ZN40_INTERNAL_b0a288f5_4_k_cu_1c562274_236264cuda3std3__419piecewise_constructE - _ZN40_INTERNAL_b0a288f5_4_k_cu_1c562274_236264cuda3std3__45__cpo3endE)
_ZN40_INTERNAL_b0a288f5_4_k_cu_1c562274_236264cuda3std3__45__cpo3endE:
	.zero		1
	.type		_ZN40_INTERNAL_b0a288f5_4_k_cu_1c562274_236264cuda3std3__419piecewise_constructE,@object
	.size		_ZN40_INTERNAL_b0a288f5_4_k_cu_1c562274_236264cuda3std3__419piecewise_constructE,(_ZN40_INTERNAL_b0a288f5_4_k_cu_1c562274_236264cuda3std3__45__cpo4cendE - _ZN40_INTERNAL_b0a288f5_4_k_cu_1c562274_236264cuda3std3__419piecewise_constructE)
_ZN40_INTERNAL_b0a288f5_4_k_cu_1c562274_236264cuda3std3__419piecewise_constructE:
	.zero		1
	.type		_ZN40_INTERNAL_b0a288f5_4_k_cu_1c562274_236264cuda3std3__45__cpo4cendE,@object
	.size		_ZN40_INTERNAL_b0a288f5_4_k_cu_1c562274_236264cuda3std3__45__cpo4cendE,(_ZN40_INTERNAL_b0a288f5_4_k_cu_1c562274_236264cuda3std6ranges3__45__cpo4swapE - _ZN40_INTERNAL_b0a288f5_4_k_cu_1c562274_236264cuda3std3__45__cpo4cendE)
_ZN40_INTERNAL_b0a288f5_4_k_cu_1c562274_236264cuda3std3__45__cpo4cendE:
	.zero		1
	.type		_ZN40_INTERNAL_b0a288f5_4_k_cu_1c562274_236264cuda3std6ranges3__45__cpo4swapE,@object
	.size		_ZN40_INTERNAL_b0a288f5_4_k_cu_1c562274_236264cuda3std6ranges3__45__cpo4swapE,(.L_10 - _ZN40_INTERNAL_b0a288f5_4_k_cu_1c562274_236264cuda3std6ranges3__45__cpo4swapE)
_ZN40_INTERNAL_b0a288f5_4_k_cu_1c562274_236264cuda3std6ranges3__45__cpo4swapE:
	.zero		1
.L_10:


//--------------------- .nv.constant0._ZN7cutlass13device_kernelINS_4gemm6kernel13GemmUniversalIN4cute5tupleIJiiiiEEENS1_10collective13CollectiveMmaINS1_35MainloopSm100TmaUmmaWarpSpecializedILi2ELi2ELi4ENS5_IJNS4_1CILi1EEESB_SB_EEEEENS5_IJNSA_ILi64EEENSA_ILi224EEENSA_ILi256EEEEEENS_12float_e4m3_tENS5_IJlSB_lEEESI_SJ_NS4_8TiledMMAINS4_8MMA_AtomIJNS4_10MMA_TraitsINS4_19SM100_MMA_F8F6F4_SSEJSI_SI_fSE_SF_NS4_17integral_constantINS4_4UMMA5MajorELSQ_0EEESR_NSO_INSP_7ScaleInELSS_0EEEST_EEEEEENS4_6LayoutISC_NS5_IJNSA_ILi0EEESX_SX_EEEEENS5_IJNS4_10UnderscoreES10_S10_EEEEENS4_13SM90_TMA_LOADENS4_14ComposedLayoutINS4_7SwizzleILi3ELi4ELi3EEENS4_18smem_ptr_flag_bitsILi8EEENSW_INS5_IJNSA_ILi8EEENSA_ILi128EEEEEENS5_IJS1A_SB_EEEEEEEvNS4_8identityES13_S1E_vS1F_EENS_8epilogue10collective18CollectiveEpilogueINS1H_23Sm100TmaWarpSpecializedILi1ELi1ELi112ELb0ELb0EEEJSH_NS5_IJNSW_ISE_SB_EENSW_ISF_SB_EEEEESI_SJ_SI_SJ_NS1H_6fusion15FusionCallbacksIS1L_NS1P_17LinearCombinationISI_fSI_fLNS_15FloatRoundStyleE2EEESH_S1O_JEEENS4_5SM1004TMEM4LOAD26SM100_TMEM_LOAD_16dp32b16xES13_NS14_INS15_ILi1ELi4ELi3EEES18_NSW_INS5_IJS19_NSA_ILi32EEEEEENS5_IJS20_SB_EEEEEEENS4_39AutoVectorizingCopyWithAssumedAlignmentILi128EEENS4_14SM90_TMA_STOREES24_S26_S26_EEEvvEEEEvNT_6ParamsE --------------------------
	.section	.nv.constant0._ZN7cutlass13device_kernelINS_4gemm6kernel13GemmUniversalIN4cute5tupleIJiiiiEEENS1_10collective13CollectiveMmaINS1_35MainloopSm100TmaUmmaWarpSpecializedILi2ELi2ELi4ENS5_IJNS4_1CILi1EEESB_SB_EEEEENS5_IJNSA_ILi64EEENSA_ILi224EEENSA_ILi256EEEEEENS_12float_e4m3_tENS5_IJlSB_lEEESI_SJ_NS4_8TiledMMAINS4_8MMA_AtomIJNS4_10MMA_TraitsINS4_19SM100_MMA_F8F6F4_SSEJSI_SI_fSE_SF_NS4_17integral_constantINS4_4UMMA5MajorELSQ_0EEESR_NSO_INSP_7ScaleInELSS_0EEEST_EEEEEENS4_6LayoutISC_NS5_IJNSA_ILi0EEESX_SX_EEEEENS5_IJNS4_10UnderscoreES10_S10_EEEEENS4_13SM90_TMA_LOADENS4_14ComposedLayoutINS4_7SwizzleILi3ELi4ELi3EEENS4_18smem_ptr_flag_bitsILi8EEENSW_INS5_IJNSA_ILi8EEENSA_ILi128EEEEEENS5_IJS1A_SB_EEEEEEEvNS4_8identityES13_S1E_vS1F_EENS_8epilogue10collective18CollectiveEpilogueINS1H_23Sm100TmaWarpSpecializedILi1ELi1ELi112ELb0ELb0EEEJSH_NS5_IJNSW_ISE_SB_EENSW_ISF_SB_EEEEESI_SJ_SI_SJ_NS1H_6fusion15FusionCallbacksIS1L_NS1P_17LinearCombinationISI_fSI_fLNS_15FloatRoundStyleE2EEESH_S1O_JEEENS4_5SM1004TMEM4LOAD26SM100_TMEM_LOAD_16dp32b16xES13_NS14_INS15_ILi1ELi4ELi3EEES18_NSW_INS5_IJS19_NSA_ILi32EEEEEENS5_IJS20_SB_EEEEEEENS4_39AutoVectorizingCopyWithAssumedAlignmentILi128EEENS4_14SM90_TMA_STOREES24_S26_S26_EEEvvEEEEvNT_6ParamsE,"a",@progbits
	.sectionflags	@""
	.align	4
.nv.constant0._ZN7cutlass13device_kernelINS_4gemm6kernel13GemmUniversalIN4cute5tupleIJiiiiEEENS1_10collective13CollectiveMmaINS1_35MainloopSm100TmaUmmaWarpSpecializedILi2ELi2ELi4ENS5_IJNS4_1CILi1EEESB_SB_EEEEENS5_IJNSA_ILi64EEENSA_ILi224EEENSA_ILi256EEEEEENS_12float_e4m3_tENS5_IJlSB_lEEESI_SJ_NS4_8TiledMMAINS4_8MMA_AtomIJNS4_10MMA_TraitsINS4_19SM100_MMA_F8F6F4_SSEJSI_SI_fSE_SF_NS4_17integral_constantINS4_4UMMA5MajorELSQ_0EEESR_NSO_INSP_7ScaleInELSS_0EEEST_EEEEEENS4_6LayoutISC_NS5_IJNSA_ILi0EEESX_SX_EEEEENS5_IJNS4_10UnderscoreES10_S10_EEEEENS4_13SM90_TMA_LOADENS4_14ComposedLayoutINS4_7SwizzleILi3ELi4ELi3EEENS4_18smem_ptr_flag_bitsILi8EEENSW_INS5_IJNSA_ILi8EEENSA_ILi128EEEEEENS5_IJS1A_SB_EEEEEEEvNS4_8identityES13_S1E_vS1F_EENS_8epilogue10collective18CollectiveEpilogueINS1H_23Sm100TmaWarpSpecializedILi1ELi1ELi112ELb0ELb0EEEJSH_NS5_IJNSW_ISE_SB_EENSW_ISF_SB_EEEEESI_SJ_SI_SJ_NS1H_6fusion15FusionCallbacksIS1L_NS1P_17LinearCombinationISI_fSI_fLNS_15FloatRoundStyleE2EEESH_S1O_JEEENS4_5SM1004TMEM4LOAD26SM100_TMEM_LOAD_16dp32b16xES13_NS14_INS15_ILi1ELi4ELi3EEES18_NSW_INS5_IJS19_NSA_ILi32EEEEEENS5_IJS20_SB_EEEEEEENS4_39AutoVectorizingCopyWithAssumedAlignmentILi128EEENS4_14SM90_TMA_STOREES24_S26_S26_EEEvvEEEEvNT_6ParamsE:
	.zero		2944


//--------------------- SYMBOLS --------------------------

	.type		.nv.reservedSmem.offset0,@object
	.size		.nv.reservedSmem.offset0,0x4
	.type		.nv.reservedSmem.cap,@object
	.size		.nv.reservedSmem.cap,0x4
	.type		__assertfail,@function
